//
// Generated by NVIDIA NVVM Compiler
//
// Compiler Build ID: CL-36424714
// Cuda compilation tools, release 13.0, V13.0.88
// Based on NVVM 20.0.0
//

.version 9.0
.target sm_100
.address_size 64

	// .globl	main_kernel
.extern .shared .align 16 .b8 buf_dyn_shmem[];

.visible .entry main_kernel(
	.param .u64 .ptr .align 1 main_kernel_param_0,
	.param .u64 .ptr .align 1 main_kernel_param_1,
	.param .u64 .ptr .align 1 main_kernel_param_2
)
.maxntid 128
{
	.reg .pred 	%p<45>;
	.reg .b16 	%rs<727>;
	.reg .b32 	%r<1731>;
	.reg .b32 	%f<2>;
	.reg .b64 	%rd<30>;

	ld.param.u64 	%rd7, [main_kernel_param_1];
	ld.param.u64 	%rd6, [main_kernel_param_2];
	cvta.to.global.u64 	%rd1, %rd7;
	mov.f32 	%f1, 0f00000000;
	// begin inline asm
	{  cvt.rn.f16.f32 %rs723, %f1;}

	// end inline asm
	mov.u32 	%r1, %tid.y;
	mov.u32 	%r2, %tid.x;
	shl.b32 	%r3, %r2, 2;
	mad.lo.s32 	%r4, %r1, 136, %r3;
	shl.b32 	%r77, %r4, 1;
	mov.u32 	%r78, buf_dyn_shmem;
	add.s32 	%r5, %r78, %r77;
	mov.b32 	%r6, {%rs723, %rs723};
	st.shared.v4.u16 	[%r5+10240], {%rs723, %rs723, %rs723, %rs723};
	mov.u32 	%r8, %ctaid.x;
	setp.lt.u32 	%p1, %r8, 2;
	mov.u16 	%rs551, %rs723;
	mov.u16 	%rs552, %rs723;
	mov.u16 	%rs553, %rs723;
	mov.u16 	%rs554, %rs723;
	@%p1 bra 	$L__BB0_2;
	shl.b32 	%r79, %r8, 12;
	and.b32  	%r80, %r79, 2147475456;
	shl.b32 	%r81, %r1, 7;
	add.s32 	%r82, %r81, %r3;
	add.s32 	%r83, %r82, %r80;
	add.s32 	%r84, %r83, -4096;
	mul.wide.u32 	%rd8, %r84, 2;
	add.s64 	%rd9, %rd1, %rd8;
	ld.global.nc.v4.u16 	{%rs554, %rs553, %rs552, %rs551}, [%rd9];
$L__BB0_2:
	setp.lt.u32 	%p2, %r8, 2;
	st.shared.v4.u16 	[%r5+11328], {%rs554, %rs553, %rs552, %rs551};
	mov.u16 	%rs555, %rs723;
	mov.u16 	%rs556, %rs723;
	mov.u16 	%rs557, %rs723;
	mov.u16 	%rs558, %rs723;
	@%p2 bra 	$L__BB0_4;
	shl.b32 	%r85, %r8, 12;
	and.b32  	%r86, %r85, 2147475456;
	shl.b32 	%r87, %r1, 7;
	add.s32 	%r88, %r87, %r3;
	add.s32 	%r89, %r88, %r86;
	add.s32 	%r90, %r89, -3584;
	mul.wide.u32 	%rd10, %r90, 2;
	add.s64 	%rd11, %rd1, %rd10;
	ld.global.nc.v4.u16 	{%rs558, %rs557, %rs556, %rs555}, [%rd11];
$L__BB0_4:
	setp.lt.u32 	%p3, %r8, 2;
	st.shared.v4.u16 	[%r5+12416], {%rs558, %rs557, %rs556, %rs555};
	mov.u16 	%rs559, %rs723;
	mov.u16 	%rs560, %rs723;
	mov.u16 	%rs561, %rs723;
	mov.u16 	%rs562, %rs723;
	@%p3 bra 	$L__BB0_6;
	shl.b32 	%r91, %r8, 12;
	and.b32  	%r92, %r91, 2147475456;
	shl.b32 	%r93, %r1, 7;
	add.s32 	%r94, %r93, %r3;
	add.s32 	%r95, %r94, %r92;
	add.s32 	%r96, %r95, -3072;
	mul.wide.u32 	%rd12, %r96, 2;
	add.s64 	%rd13, %rd1, %rd12;
	ld.global.nc.v4.u16 	{%rs562, %rs561, %rs560, %rs559}, [%rd13];
$L__BB0_6:
	setp.lt.u32 	%p4, %r8, 2;
	st.shared.v4.u16 	[%r5+13504], {%rs562, %rs561, %rs560, %rs559};
	mov.u16 	%rs563, %rs723;
	mov.u16 	%rs564, %rs723;
	mov.u16 	%rs565, %rs723;
	mov.u16 	%rs566, %rs723;
	@%p4 bra 	$L__BB0_8;
	shl.b32 	%r97, %r8, 12;
	and.b32  	%r98, %r97, 2147475456;
	shl.b32 	%r99, %r1, 7;
	add.s32 	%r100, %r99, %r3;
	add.s32 	%r101, %r100, %r98;
	add.s32 	%r102, %r101, -2560;
	mul.wide.u32 	%rd14, %r102, 2;
	add.s64 	%rd15, %rd1, %rd14;
	ld.global.nc.v4.u16 	{%rs566, %rs565, %rs564, %rs563}, [%rd15];
$L__BB0_8:
	setp.lt.u32 	%p5, %r8, 2;
	st.shared.v4.u16 	[%r5+14592], {%rs566, %rs565, %rs564, %rs563};
	mov.u16 	%rs567, %rs723;
	mov.u16 	%rs568, %rs723;
	mov.u16 	%rs569, %rs723;
	mov.u16 	%rs570, %rs723;
	@%p5 bra 	$L__BB0_10;
	shl.b32 	%r103, %r8, 12;
	and.b32  	%r104, %r103, 2147475456;
	shl.b32 	%r105, %r1, 7;
	add.s32 	%r106, %r105, %r3;
	add.s32 	%r107, %r106, %r104;
	add.s32 	%r108, %r107, -2048;
	mul.wide.u32 	%rd16, %r108, 2;
	add.s64 	%rd17, %rd1, %rd16;
	ld.global.nc.v4.u16 	{%rs570, %rs569, %rs568, %rs567}, [%rd17];
$L__BB0_10:
	setp.lt.u32 	%p6, %r8, 2;
	st.shared.v4.u16 	[%r5+15680], {%rs570, %rs569, %rs568, %rs567};
	mov.u16 	%rs571, %rs723;
	mov.u16 	%rs572, %rs723;
	mov.u16 	%rs573, %rs723;
	mov.u16 	%rs574, %rs723;
	@%p6 bra 	$L__BB0_12;
	shl.b32 	%r109, %r8, 12;
	and.b32  	%r110, %r109, 2147475456;
	shl.b32 	%r111, %r1, 7;
	add.s32 	%r112, %r111, %r3;
	add.s32 	%r113, %r112, %r110;
	add.s32 	%r114, %r113, -1536;
	mul.wide.u32 	%rd18, %r114, 2;
	add.s64 	%rd19, %rd1, %rd18;
	ld.global.nc.v4.u16 	{%rs574, %rs573, %rs572, %rs571}, [%rd19];
$L__BB0_12:
	setp.lt.u32 	%p7, %r8, 2;
	st.shared.v4.u16 	[%r5+16768], {%rs574, %rs573, %rs572, %rs571};
	mov.u16 	%rs575, %rs723;
	mov.u16 	%rs576, %rs723;
	mov.u16 	%rs577, %rs723;
	mov.u16 	%rs578, %rs723;
	@%p7 bra 	$L__BB0_14;
	shl.b32 	%r115, %r8, 12;
	and.b32  	%r116, %r115, 2147475456;
	shl.b32 	%r117, %r1, 7;
	add.s32 	%r118, %r117, %r3;
	add.s32 	%r119, %r118, %r116;
	add.s32 	%r120, %r119, -1024;
	mul.wide.u32 	%rd20, %r120, 2;
	add.s64 	%rd21, %rd1, %rd20;
	ld.global.nc.v4.u16 	{%rs578, %rs577, %rs576, %rs575}, [%rd21];
$L__BB0_14:
	setp.lt.u32 	%p8, %r8, 2;
	st.shared.v4.u16 	[%r5+17856], {%rs578, %rs577, %rs576, %rs575};
	mov.b32 	{%rs355, %rs356}, %r6;
	st.shared.v4.u16 	[%r5+18944], {%rs355, %rs356, %rs355, %rs356};
	shl.b32 	%r122, %r8, 12;
	and.b32  	%r123, %r122, 2147475456;
	shl.b32 	%r124, %r1, 3;
	sub.s32 	%r125, %r4, %r124;
	add.s32 	%r126, %r125, %r123;
	mul.wide.u32 	%rd22, %r126, 2;
	add.s64 	%rd2, %rd1, %rd22;
	ld.global.nc.v4.u16 	{%rs359, %rs360, %rs361, %rs362}, [%rd2];
	mov.b32 	%r10, {%rs361, %rs362};
	mov.b32 	%r9, {%rs359, %rs360};
	st.shared.v4.u16 	[%r5+20032], {%rs359, %rs360, %rs361, %rs362};
	ld.global.nc.v4.u16 	{%rs363, %rs364, %rs365, %rs366}, [%rd2+1024];
	mov.b32 	%r12, {%rs365, %rs366};
	mov.b32 	%r11, {%rs363, %rs364};
	st.shared.v4.u16 	[%r5+21120], {%rs363, %rs364, %rs365, %rs366};
	ld.global.nc.v4.u16 	{%rs367, %rs368, %rs369, %rs370}, [%rd2+2048];
	mov.b32 	%r14, {%rs369, %rs370};
	mov.b32 	%r13, {%rs367, %rs368};
	st.shared.v4.u16 	[%r5+22208], {%rs367, %rs368, %rs369, %rs370};
	ld.global.nc.v4.u16 	{%rs371, %rs372, %rs373, %rs374}, [%rd2+3072];
	mov.b32 	%r16, {%rs373, %rs374};
	mov.b32 	%r15, {%rs371, %rs372};
	st.shared.v4.u16 	[%r5+23296], {%rs371, %rs372, %rs373, %rs374};
	ld.global.nc.v4.u16 	{%rs375, %rs376, %rs377, %rs378}, [%rd2+4096];
	mov.b32 	%r18, {%rs377, %rs378};
	mov.b32 	%r17, {%rs375, %rs376};
	st.shared.v4.u16 	[%r5+24384], {%rs375, %rs376, %rs377, %rs378};
	ld.global.nc.v4.u16 	{%rs379, %rs380, %rs381, %rs382}, [%rd2+5120];
	mov.b32 	%r20, {%rs381, %rs382};
	mov.b32 	%r19, {%rs379, %rs380};
	st.shared.v4.u16 	[%r5+25472], {%rs379, %rs380, %rs381, %rs382};
	ld.global.nc.v4.u16 	{%rs383, %rs384, %rs385, %rs386}, [%rd2+6144];
	mov.b32 	%r22, {%rs385, %rs386};
	mov.b32 	%r21, {%rs383, %rs384};
	st.shared.v4.u16 	[%r5+26560], {%rs383, %rs384, %rs385, %rs386};
	mul.lo.s32 	%r127, %r1, 640;
	shr.u32 	%r128, %r2, 1;
	mad.lo.s32 	%r129, %r128, 40, %r127;
	shl.b32 	%r130, %r2, 3;
	and.b32  	%r131, %r130, 8;
	add.s32 	%r132, %r129, %r131;
	shl.b32 	%r133, %r132, 1;
	add.s32 	%r23, %r78, %r133;
	shl.b32 	%r135, %r1, 11;
	and.b32  	%r136, %r135, 258048;
	mov.u32 	%r137, %ctaid.y;
	shl.b32 	%r138, %r137, 10;
	add.s32 	%r139, %r136, %r138;
	shl.b32 	%r140, %r1, 9;
	and.b32  	%r141, %r140, 512;
	or.b32  	%r142, %r139, %r141;
	shl.b32 	%r143, %r2, 4;
	and.b32  	%r144, %r143, 2016;
	add.s32 	%r145, %r142, %r144;
	shl.b32 	%r146, %r8, 4;
	and.b32  	%r147, %r146, 16;
	or.b32  	%r148, %r145, %r147;
	or.b32  	%r149, %r148, %r131;
	cvta.to.global.u64 	%rd23, %rd6;
	mul.wide.u32 	%rd24, %r149, 2;
	add.s64 	%rd3, %rd23, %rd24;
	ld.global.nc.v4.u32 	{%r150, %r151, %r152, %r153}, [%rd3];
	st.shared.v4.u32 	[%r23], {%r150, %r151, %r152, %r153};
	ld.global.nc.v4.u32 	{%r154, %r155, %r156, %r157}, [%rd3+16384];
	st.shared.v4.u32 	[%r23+5120], {%r154, %r155, %r156, %r157};
	bar.sync 	0;
	mad.lo.s32 	%r158, %r1, 4352, %r78;
	add.s32 	%r24, %r158, 10240;
	mov.b32 	%r159, 136;
	wmma.load.a.sync.aligned.row.m16n16k16.shared.f16 	{%r160, %r161, %r162, %r163, %r164, %r165, %r166, %r167}, [%r24], %r159;
	mov.b32 	%r168, 40;
	wmma.load.b.sync.aligned.row.m16n16k16.shared.f16 	{%r169, %r170, %r171, %r172, %r173, %r174, %r175, %r176}, [%r78], %r168;
	wmma.mma.sync.aligned.row.row.m16n16k16.f16.f16 {%r177, %r178, %r179, %r180}, {%r160, %r161, %r162, %r163, %r164, %r165, %r166, %r167}, {%r169, %r170, %r171, %r172, %r173, %r174, %r175, %r176}, {%r6, %r6, %r6, %r6};
	add.s32 	%r25, %r158, 10272;
	wmma.load.a.sync.aligned.row.m16n16k16.shared.f16 	{%r181, %r182, %r183, %r184, %r185, %r186, %r187, %r188}, [%r25], %r159;
	add.s32 	%r189, %r78, 1280;
	wmma.load.b.sync.aligned.row.m16n16k16.shared.f16 	{%r190, %r191, %r192, %r193, %r194, %r195, %r196, %r197}, [%r189], %r168;
	wmma.mma.sync.aligned.row.row.m16n16k16.f16.f16 {%r198, %r199, %r200, %r201}, {%r181, %r182, %r183, %r184, %r185, %r186, %r187, %r188}, {%r190, %r191, %r192, %r193, %r194, %r195, %r196, %r197}, {%r177, %r178, %r179, %r180};
	add.s32 	%r26, %r158, 10304;
	wmma.load.a.sync.aligned.row.m16n16k16.shared.f16 	{%r202, %r203, %r204, %r205, %r206, %r207, %r208, %r209}, [%r26], %r159;
	add.s32 	%r210, %r78, 2560;
	wmma.load.b.sync.aligned.row.m16n16k16.shared.f16 	{%r211, %r212, %r213, %r214, %r215, %r216, %r217, %r218}, [%r210], %r168;
	wmma.mma.sync.aligned.row.row.m16n16k16.f16.f16 {%r219, %r220, %r221, %r222}, {%r202, %r203, %r204, %r205, %r206, %r207, %r208, %r209}, {%r211, %r212, %r213, %r214, %r215, %r216, %r217, %r218}, {%r198, %r199, %r200, %r201};
	add.s32 	%r27, %r158, 10336;
	wmma.load.a.sync.aligned.row.m16n16k16.shared.f16 	{%r223, %r224, %r225, %r226, %r227, %r228, %r229, %r230}, [%r27], %r159;
	add.s32 	%r231, %r78, 3840;
	wmma.load.b.sync.aligned.row.m16n16k16.shared.f16 	{%r232, %r233, %r234, %r235, %r236, %r237, %r238, %r239}, [%r231], %r168;
	wmma.mma.sync.aligned.row.row.m16n16k16.f16.f16 {%r240, %r241, %r242, %r243}, {%r223, %r224, %r225, %r226, %r227, %r228, %r229, %r230}, {%r232, %r233, %r234, %r235, %r236, %r237, %r238, %r239}, {%r219, %r220, %r221, %r222};
	add.s32 	%r28, %r158, 10368;
	wmma.load.a.sync.aligned.row.m16n16k16.shared.f16 	{%r244, %r245, %r246, %r247, %r248, %r249, %r250, %r251}, [%r28], %r159;
	add.s32 	%r252, %r78, 5120;
	wmma.load.b.sync.aligned.row.m16n16k16.shared.f16 	{%r253, %r254, %r255, %r256, %r257, %r258, %r259, %r260}, [%r252], %r168;
	wmma.mma.sync.aligned.row.row.m16n16k16.f16.f16 {%r261, %r262, %r263, %r264}, {%r244, %r245, %r246, %r247, %r248, %r249, %r250, %r251}, {%r253, %r254, %r255, %r256, %r257, %r258, %r259, %r260}, {%r240, %r241, %r242, %r243};
	add.s32 	%r29, %r158, 10400;
	wmma.load.a.sync.aligned.row.m16n16k16.shared.f16 	{%r265, %r266, %r267, %r268, %r269, %r270, %r271, %r272}, [%r29], %r159;
	add.s32 	%r273, %r78, 6400;
	wmma.load.b.sync.aligned.row.m16n16k16.shared.f16 	{%r274, %r275, %r276, %r277, %r278, %r279, %r280, %r281}, [%r273], %r168;
	wmma.mma.sync.aligned.row.row.m16n16k16.f16.f16 {%r282, %r283, %r284, %r285}, {%r265, %r266, %r267, %r268, %r269, %r270, %r271, %r272}, {%r274, %r275, %r276, %r277, %r278, %r279, %r280, %r281}, {%r261, %r262, %r263, %r264};
	add.s32 	%r30, %r158, 10432;
	wmma.load.a.sync.aligned.row.m16n16k16.shared.f16 	{%r286, %r287, %r288, %r289, %r290, %r291, %r292, %r293}, [%r30], %r159;
	add.s32 	%r294, %r78, 7680;
	wmma.load.b.sync.aligned.row.m16n16k16.shared.f16 	{%r295, %r296, %r297, %r298, %r299, %r300, %r301, %r302}, [%r294], %r168;
	wmma.mma.sync.aligned.row.row.m16n16k16.f16.f16 {%r303, %r304, %r305, %r306}, {%r286, %r287, %r288, %r289, %r290, %r291, %r292, %r293}, {%r295, %r296, %r297, %r298, %r299, %r300, %r301, %r302}, {%r282, %r283, %r284, %r285};
	add.s32 	%r31, %r158, 10464;
	wmma.load.a.sync.aligned.row.m16n16k16.shared.f16 	{%r307, %r308, %r309, %r310, %r311, %r312, %r313, %r314}, [%r31], %r159;
	add.s32 	%r315, %r78, 8960;
	wmma.load.b.sync.aligned.row.m16n16k16.shared.f16 	{%r316, %r317, %r318, %r319, %r320, %r321, %r322, %r323}, [%r315], %r168;
	wmma.mma.sync.aligned.row.row.m16n16k16.f16.f16 {%r32, %r33, %r34, %r35}, {%r307, %r308, %r309, %r310, %r311, %r312, %r313, %r314}, {%r316, %r317, %r318, %r319, %r320, %r321, %r322, %r323}, {%r303, %r304, %r305, %r306};
	bar.sync 	0;
	mul.wide.s32 	%rd25, %r126, 2;
	add.s64 	%rd4, %rd1, %rd25;
	mov.u16 	%rs579, %rs723;
	mov.u16 	%rs580, %rs723;
	mov.u16 	%rs581, %rs723;
	mov.u16 	%rs582, %rs723;
	@%p8 bra 	$L__BB0_16;
	ld.global.nc.v4.u16 	{%rs582, %rs581, %rs580, %rs579}, [%rd4+-8192];
$L__BB0_16:
	setp.lt.u32 	%p9, %r8, 2;
	st.shared.v4.u16 	[%r5+10240], {%rs582, %rs581, %rs580, %rs579};
	mov.u16 	%rs583, %rs723;
	mov.u16 	%rs584, %rs723;
	mov.u16 	%rs585, %rs723;
	mov.u16 	%rs586, %rs723;
	@%p9 bra 	$L__BB0_18;
	ld.global.nc.v4.u16 	{%rs586, %rs585, %rs584, %rs583}, [%rd4+-7168];
$L__BB0_18:
	setp.lt.u32 	%p10, %r8, 2;
	st.shared.v4.u16 	[%r5+11328], {%rs586, %rs585, %rs584, %rs583};
	mov.u16 	%rs587, %rs723;
	mov.u16 	%rs588, %rs723;
	mov.u16 	%rs589, %rs723;
	mov.u16 	%rs590, %rs723;
	@%p10 bra 	$L__BB0_20;
	ld.global.nc.v4.u16 	{%rs590, %rs589, %rs588, %rs587}, [%rd4+-6144];
$L__BB0_20:
	setp.lt.u32 	%p11, %r8, 2;
	st.shared.v4.u16 	[%r5+12416], {%rs590, %rs589, %rs588, %rs587};
	mov.u16 	%rs591, %rs723;
	mov.u16 	%rs592, %rs723;
	mov.u16 	%rs593, %rs723;
	mov.u16 	%rs594, %rs723;
	@%p11 bra 	$L__BB0_22;
	ld.global.nc.v4.u16 	{%rs594, %rs593, %rs592, %rs591}, [%rd4+-5120];
$L__BB0_22:
	setp.lt.u32 	%p12, %r8, 2;
	st.shared.v4.u16 	[%r5+13504], {%rs594, %rs593, %rs592, %rs591};
	mov.u16 	%rs595, %rs723;
	mov.u16 	%rs596, %rs723;
	mov.u16 	%rs597, %rs723;
	mov.u16 	%rs598, %rs723;
	@%p12 bra 	$L__BB0_24;
	ld.global.nc.v4.u16 	{%rs598, %rs597, %rs596, %rs595}, [%rd4+-4096];
$L__BB0_24:
	setp.lt.u32 	%p13, %r8, 2;
	st.shared.v4.u16 	[%r5+14592], {%rs598, %rs597, %rs596, %rs595};
	mov.u16 	%rs599, %rs723;
	mov.u16 	%rs600, %rs723;
	mov.u16 	%rs601, %rs723;
	mov.u16 	%rs602, %rs723;
	@%p13 bra 	$L__BB0_26;
	ld.global.nc.v4.u16 	{%rs602, %rs601, %rs600, %rs599}, [%rd4+-3072];
$L__BB0_26:
	setp.lt.u32 	%p14, %r8, 2;
	st.shared.v4.u16 	[%r5+15680], {%rs602, %rs601, %rs600, %rs599};
	mov.u16 	%rs603, %rs723;
	mov.u16 	%rs604, %rs723;
	mov.u16 	%rs605, %rs723;
	mov.u16 	%rs606, %rs723;
	@%p14 bra 	$L__BB0_28;
	ld.global.nc.v4.u16 	{%rs606, %rs605, %rs604, %rs603}, [%rd4+-2048];
$L__BB0_28:
	setp.lt.u32 	%p15, %r8, 2;
	st.shared.v4.u16 	[%r5+16768], {%rs606, %rs605, %rs604, %rs603};
	mov.u16 	%rs607, %rs723;
	mov.u16 	%rs608, %rs723;
	mov.u16 	%rs609, %rs723;
	mov.u16 	%rs610, %rs723;
	@%p15 bra 	$L__BB0_30;
	ld.global.nc.v4.u16 	{%rs610, %rs609, %rs608, %rs607}, [%rd4+-1024];
$L__BB0_30:
	setp.lt.u32 	%p16, %r8, 2;
	st.shared.v4.u16 	[%r5+17856], {%rs610, %rs609, %rs608, %rs607};
	mov.b32 	{%rs387, %rs388}, %r9;
	mov.b32 	{%rs389, %rs390}, %r10;
	st.shared.v4.u16 	[%r5+18944], {%rs387, %rs388, %rs389, %rs390};
	mov.b32 	{%rs391, %rs392}, %r11;
	mov.b32 	{%rs393, %rs394}, %r12;
	st.shared.v4.u16 	[%r5+20032], {%rs391, %rs392, %rs393, %rs394};
	mov.b32 	{%rs395, %rs396}, %r13;
	mov.b32 	{%rs397, %rs398}, %r14;
	st.shared.v4.u16 	[%r5+21120], {%rs395, %rs396, %rs397, %rs398};
	mov.b32 	{%rs399, %rs400}, %r15;
	mov.b32 	{%rs401, %rs402}, %r16;
	st.shared.v4.u16 	[%r5+22208], {%rs399, %rs400, %rs401, %rs402};
	mov.b32 	{%rs403, %rs404}, %r17;
	mov.b32 	{%rs405, %rs406}, %r18;
	st.shared.v4.u16 	[%r5+23296], {%rs403, %rs404, %rs405, %rs406};
	mov.b32 	{%rs407, %rs408}, %r19;
	mov.b32 	{%rs409, %rs410}, %r20;
	st.shared.v4.u16 	[%r5+24384], {%rs407, %rs408, %rs409, %rs410};
	mov.b32 	{%rs411, %rs412}, %r21;
	mov.b32 	{%rs413, %rs414}, %r22;
	st.shared.v4.u16 	[%r5+25472], {%rs411, %rs412, %rs413, %rs414};
	ld.global.nc.v4.u16 	{%rs415, %rs416, %rs417, %rs418}, [%rd2+7168];
	mov.b32 	%r37, {%rs417, %rs418};
	mov.b32 	%r36, {%rs415, %rs416};
	st.shared.v4.u16 	[%r5+26560], {%rs415, %rs416, %rs417, %rs418};
	ld.global.nc.v4.u32 	{%r324, %r325, %r326, %r327}, [%rd3+32768];
	st.shared.v4.u32 	[%r23], {%r324, %r325, %r326, %r327};
	ld.global.nc.v4.u32 	{%r328, %r329, %r330, %r331}, [%rd3+49152];
	st.shared.v4.u32 	[%r23+5120], {%r328, %r329, %r330, %r331};
	bar.sync 	0;
	mov.b32 	%r332, 136;
	wmma.load.a.sync.aligned.row.m16n16k16.shared.f16 	{%r333, %r334, %r335, %r336, %r337, %r338, %r339, %r340}, [%r24], %r332;
	mov.b32 	%r342, 40;
	wmma.load.b.sync.aligned.row.m16n16k16.shared.f16 	{%r343, %r344, %r345, %r346, %r347, %r348, %r349, %r350}, [%r78], %r342;
	wmma.mma.sync.aligned.row.row.m16n16k16.f16.f16 {%r351, %r352, %r353, %r354}, {%r333, %r334, %r335, %r336, %r337, %r338, %r339, %r340}, {%r343, %r344, %r345, %r346, %r347, %r348, %r349, %r350}, {%r32, %r33, %r34, %r35};
	wmma.load.a.sync.aligned.row.m16n16k16.shared.f16 	{%r355, %r356, %r357, %r358, %r359, %r360, %r361, %r362}, [%r25], %r332;
	wmma.load.b.sync.aligned.row.m16n16k16.shared.f16 	{%r364, %r365, %r366, %r367, %r368, %r369, %r370, %r371}, [%r189], %r342;
	wmma.mma.sync.aligned.row.row.m16n16k16.f16.f16 {%r372, %r373, %r374, %r375}, {%r355, %r356, %r357, %r358, %r359, %r360, %r361, %r362}, {%r364, %r365, %r366, %r367, %r368, %r369, %r370, %r371}, {%r351, %r352, %r353, %r354};
	wmma.load.a.sync.aligned.row.m16n16k16.shared.f16 	{%r376, %r377, %r378, %r379, %r380, %r381, %r382, %r383}, [%r26], %r332;
	wmma.load.b.sync.aligned.row.m16n16k16.shared.f16 	{%r385, %r386, %r387, %r388, %r389, %r390, %r391, %r392}, [%r210], %r342;
	wmma.mma.sync.aligned.row.row.m16n16k16.f16.f16 {%r393, %r394, %r395, %r396}, {%r376, %r377, %r378, %r379, %r380, %r381, %r382, %r383}, {%r385, %r386, %r387, %r388, %r389, %r390, %r391, %r392}, {%r372, %r373, %r374, %r375};
	wmma.load.a.sync.aligned.row.m16n16k16.shared.f16 	{%r397, %r398, %r399, %r400, %r401, %r402, %r403, %r404}, [%r27], %r332;
	wmma.load.b.sync.aligned.row.m16n16k16.shared.f16 	{%r406, %r407, %r408, %r409, %r410, %r411, %r412, %r413}, [%r231], %r342;
	wmma.mma.sync.aligned.row.row.m16n16k16.f16.f16 {%r414, %r415, %r416, %r417}, {%r397, %r398, %r399, %r400, %r401, %r402, %r403, %r404}, {%r406, %r407, %r408, %r409, %r410, %r411, %r412, %r413}, {%r393, %r394, %r395, %r396};
	wmma.load.a.sync.aligned.row.m16n16k16.shared.f16 	{%r418, %r419, %r420, %r421, %r422, %r423, %r424, %r425}, [%r28], %r332;
	wmma.load.b.sync.aligned.row.m16n16k16.shared.f16 	{%r427, %r428, %r429, %r430, %r431, %r432, %r433, %r434}, [%r252], %r342;
	wmma.mma.sync.aligned.row.row.m16n16k16.f16.f16 {%r435, %r436, %r437, %r438}, {%r418, %r419, %r420, %r421, %r422, %r423, %r424, %r425}, {%r427, %r428, %r429, %r430, %r431, %r432, %r433, %r434}, {%r414, %r415, %r416, %r417};
	wmma.load.a.sync.aligned.row.m16n16k16.shared.f16 	{%r439, %r440, %r441, %r442, %r443, %r444, %r445, %r446}, [%r29], %r332;
	wmma.load.b.sync.aligned.row.m16n16k16.shared.f16 	{%r448, %r449, %r450, %r451, %r452, %r453, %r454, %r455}, [%r273], %r342;
	wmma.mma.sync.aligned.row.row.m16n16k16.f16.f16 {%r456, %r457, %r458, %r459}, {%r439, %r440, %r441, %r442, %r443, %r444, %r445, %r446}, {%r448, %r449, %r450, %r451, %r452, %r453, %r454, %r455}, {%r435, %r436, %r437, %r438};
	wmma.load.a.sync.aligned.row.m16n16k16.shared.f16 	{%r460, %r461, %r462, %r463, %r464, %r465, %r466, %r467}, [%r30], %r332;
	wmma.load.b.sync.aligned.row.m16n16k16.shared.f16 	{%r469, %r470, %r471, %r472, %r473, %r474, %r475, %r476}, [%r294], %r342;
	wmma.mma.sync.aligned.row.row.m16n16k16.f16.f16 {%r477, %r478, %r479, %r480}, {%r460, %r461, %r462, %r463, %r464, %r465, %r466, %r467}, {%r469, %r470, %r471, %r472, %r473, %r474, %r475, %r476}, {%r456, %r457, %r458, %r459};
	wmma.load.a.sync.aligned.row.m16n16k16.shared.f16 	{%r481, %r482, %r483, %r484, %r485, %r486, %r487, %r488}, [%r31], %r332;
	wmma.load.b.sync.aligned.row.m16n16k16.shared.f16 	{%r490, %r491, %r492, %r493, %r494, %r495, %r496, %r497}, [%r315], %r342;
	wmma.mma.sync.aligned.row.row.m16n16k16.f16.f16 {%r38, %r39, %r40, %r41}, {%r481, %r482, %r483, %r484, %r485, %r486, %r487, %r488}, {%r490, %r491, %r492, %r493, %r494, %r495, %r496, %r497}, {%r477, %r478, %r479, %r480};
	bar.sync 	0;
	mov.u16 	%rs611, %rs723;
	mov.u16 	%rs612, %rs723;
	mov.u16 	%rs613, %rs723;
	mov.u16 	%rs614, %rs723;
	@%p16 bra 	$L__BB0_32;
	ld.global.nc.v4.u16 	{%rs614, %rs613, %rs612, %rs611}, [%rd4+-7168];
$L__BB0_32:
	setp.lt.u32 	%p17, %r8, 2;
	st.shared.v4.u16 	[%r5+10240], {%rs614, %rs613, %rs612, %rs611};
	mov.u16 	%rs615, %rs723;
	mov.u16 	%rs616, %rs723;
	mov.u16 	%rs617, %rs723;
	mov.u16 	%rs618, %rs723;
	@%p17 bra 	$L__BB0_34;
	ld.global.nc.v4.u16 	{%rs618, %rs617, %rs616, %rs615}, [%rd4+-6144];
$L__BB0_34:
	setp.lt.u32 	%p18, %r8, 2;
	st.shared.v4.u16 	[%r5+11328], {%rs618, %rs617, %rs616, %rs615};
	mov.u16 	%rs619, %rs723;
	mov.u16 	%rs620, %rs723;
	mov.u16 	%rs621, %rs723;
	mov.u16 	%rs622, %rs723;
	@%p18 bra 	$L__BB0_36;
	ld.global.nc.v4.u16 	{%rs622, %rs621, %rs620, %rs619}, [%rd4+-5120];
$L__BB0_36:
	setp.lt.u32 	%p19, %r8, 2;
	st.shared.v4.u16 	[%r5+12416], {%rs622, %rs621, %rs620, %rs619};
	mov.u16 	%rs623, %rs723;
	mov.u16 	%rs624, %rs723;
	mov.u16 	%rs625, %rs723;
	mov.u16 	%rs626, %rs723;
	@%p19 bra 	$L__BB0_38;
	ld.global.nc.v4.u16 	{%rs626, %rs625, %rs624, %rs623}, [%rd4+-4096];
$L__BB0_38:
	setp.lt.u32 	%p20, %r8, 2;
	st.shared.v4.u16 	[%r5+13504], {%rs626, %rs625, %rs624, %rs623};
	mov.u16 	%rs627, %rs723;
	mov.u16 	%rs628, %rs723;
	mov.u16 	%rs629, %rs723;
	mov.u16 	%rs630, %rs723;
	@%p20 bra 	$L__BB0_40;
	ld.global.nc.v4.u16 	{%rs630, %rs629, %rs628, %rs627}, [%rd4+-3072];
$L__BB0_40:
	setp.lt.u32 	%p21, %r8, 2;
	st.shared.v4.u16 	[%r5+14592], {%rs630, %rs629, %rs628, %rs627};
	mov.u16 	%rs631, %rs723;
	mov.u16 	%rs632, %rs723;
	mov.u16 	%rs633, %rs723;
	mov.u16 	%rs634, %rs723;
	@%p21 bra 	$L__BB0_42;
	ld.global.nc.v4.u16 	{%rs634, %rs633, %rs632, %rs631}, [%rd4+-2048];
$L__BB0_42:
	setp.lt.u32 	%p22, %r8, 2;
	st.shared.v4.u16 	[%r5+15680], {%rs634, %rs633, %rs632, %rs631};
	mov.u16 	%rs635, %rs723;
	mov.u16 	%rs636, %rs723;
	mov.u16 	%rs637, %rs723;
	mov.u16 	%rs638, %rs723;
	@%p22 bra 	$L__BB0_44;
	ld.global.nc.v4.u16 	{%rs638, %rs637, %rs636, %rs635}, [%rd4+-1024];
$L__BB0_44:
	st.shared.v4.u16 	[%r5+16768], {%rs638, %rs637, %rs636, %rs635};
	mov.b32 	%r42, {%rs723, %rs723};
	st.shared.v4.u16 	[%r5+17856], {%rs723, %rs723, %rs723, %rs723};
	st.shared.v4.u16 	[%r5+18944], {%rs391, %rs392, %rs393, %rs394};
	st.shared.v4.u16 	[%r5+20032], {%rs395, %rs396, %rs397, %rs398};
	st.shared.v4.u16 	[%r5+21120], {%rs399, %rs400, %rs401, %rs402};
	st.shared.v4.u16 	[%r5+22208], {%rs403, %rs404, %rs405, %rs406};
	st.shared.v4.u16 	[%r5+23296], {%rs407, %rs408, %rs409, %rs410};
	st.shared.v4.u16 	[%r5+24384], {%rs411, %rs412, %rs413, %rs414};
	mov.b32 	{%rs443, %rs444}, %r36;
	mov.b32 	{%rs445, %rs446}, %r37;
	st.shared.v4.u16 	[%r5+25472], {%rs443, %rs444, %rs445, %rs446};
	st.shared.v4.u16 	[%r5+26560], {%rs723, %rs723, %rs723, %rs723};
	ld.global.nc.v4.u32 	{%r498, %r499, %r500, %r501}, [%rd3+65536];
	st.shared.v4.u32 	[%r23], {%r498, %r499, %r500, %r501};
	ld.global.nc.v4.u32 	{%r502, %r503, %r504, %r505}, [%rd3+81920];
	st.shared.v4.u32 	[%r23+5120], {%r502, %r503, %r504, %r505};
	bar.sync 	0;
	mov.u32 	%r506, buf_dyn_shmem;
	mad.lo.s32 	%r507, %r1, 4352, %r506;
	add.s32 	%r44, %r507, 10240;
	mov.b32 	%r508, 136;
	wmma.load.a.sync.aligned.row.m16n16k16.shared.f16 	{%r509, %r510, %r511, %r512, %r513, %r514, %r515, %r516}, [%r44], %r508;
	mov.b32 	%r517, 40;
	wmma.load.b.sync.aligned.row.m16n16k16.shared.f16 	{%r518, %r519, %r520, %r521, %r522, %r523, %r524, %r525}, [%r506], %r517;
	wmma.mma.sync.aligned.row.row.m16n16k16.f16.f16 {%r526, %r527, %r528, %r529}, {%r509, %r510, %r511, %r512, %r513, %r514, %r515, %r516}, {%r518, %r519, %r520, %r521, %r522, %r523, %r524, %r525}, {%r38, %r39, %r40, %r41};
	add.s32 	%r45, %r507, 10272;
	wmma.load.a.sync.aligned.row.m16n16k16.shared.f16 	{%r530, %r531, %r532, %r533, %r534, %r535, %r536, %r537}, [%r45], %r508;
	add.s32 	%r538, %r506, 1280;
	wmma.load.b.sync.aligned.row.m16n16k16.shared.f16 	{%r539, %r540, %r541, %r542, %r543, %r544, %r545, %r546}, [%r538], %r517;
	wmma.mma.sync.aligned.row.row.m16n16k16.f16.f16 {%r547, %r548, %r549, %r550}, {%r530, %r531, %r532, %r533, %r534, %r535, %r536, %r537}, {%r539, %r540, %r541, %r542, %r543, %r544, %r545, %r546}, {%r526, %r527, %r528, %r529};
	add.s32 	%r46, %r507, 10304;
	wmma.load.a.sync.aligned.row.m16n16k16.shared.f16 	{%r551, %r552, %r553, %r554, %r555, %r556, %r557, %r558}, [%r46], %r508;
	add.s32 	%r559, %r506, 2560;
	wmma.load.b.sync.aligned.row.m16n16k16.shared.f16 	{%r560, %r561, %r562, %r563, %r564, %r565, %r566, %r567}, [%r559], %r517;
	wmma.mma.sync.aligned.row.row.m16n16k16.f16.f16 {%r568, %r569, %r570, %r571}, {%r551, %r552, %r553, %r554, %r555, %r556, %r557, %r558}, {%r560, %r561, %r562, %r563, %r564, %r565, %r566, %r567}, {%r547, %r548, %r549, %r550};
	wmma.load.a.sync.aligned.row.m16n16k16.shared.f16 	{%r572, %r573, %r574, %r575, %r576, %r577, %r578, %r579}, [%r27], %r508;
	add.s32 	%r580, %r506, 3840;
	wmma.load.b.sync.aligned.row.m16n16k16.shared.f16 	{%r581, %r582, %r583, %r584, %r585, %r586, %r587, %r588}, [%r580], %r517;
	wmma.mma.sync.aligned.row.row.m16n16k16.f16.f16 {%r589, %r590, %r591, %r592}, {%r572, %r573, %r574, %r575, %r576, %r577, %r578, %r579}, {%r581, %r582, %r583, %r584, %r585, %r586, %r587, %r588}, {%r568, %r569, %r570, %r571};
	add.s32 	%r47, %r507, 10368;
	wmma.load.a.sync.aligned.row.m16n16k16.shared.f16 	{%r593, %r594, %r595, %r596, %r597, %r598, %r599, %r600}, [%r47], %r508;
	add.s32 	%r601, %r506, 5120;
	wmma.load.b.sync.aligned.row.m16n16k16.shared.f16 	{%r602, %r603, %r604, %r605, %r606, %r607, %r608, %r609}, [%r601], %r517;
	wmma.mma.sync.aligned.row.row.m16n16k16.f16.f16 {%r610, %r611, %r612, %r613}, {%r593, %r594, %r595, %r596, %r597, %r598, %r599, %r600}, {%r602, %r603, %r604, %r605, %r606, %r607, %r608, %r609}, {%r589, %r590, %r591, %r592};
	add.s32 	%r48, %r507, 10400;
	wmma.load.a.sync.aligned.row.m16n16k16.shared.f16 	{%r614, %r615, %r616, %r617, %r618, %r619, %r620, %r621}, [%r48], %r508;
	add.s32 	%r622, %r506, 6400;
	wmma.load.b.sync.aligned.row.m16n16k16.shared.f16 	{%r623, %r624, %r625, %r626, %r627, %r628, %r629, %r630}, [%r622], %r517;
	wmma.mma.sync.aligned.row.row.m16n16k16.f16.f16 {%r631, %r632, %r633, %r634}, {%r614, %r615, %r616, %r617, %r618, %r619, %r620, %r621}, {%r623, %r624, %r625, %r626, %r627, %r628, %r629, %r630}, {%r610, %r611, %r612, %r613};
	wmma.load.a.sync.aligned.row.m16n16k16.shared.f16 	{%r635, %r636, %r637, %r638, %r639, %r640, %r641, %r642}, [%r30], %r508;
	add.s32 	%r643, %r506, 7680;
	wmma.load.b.sync.aligned.row.m16n16k16.shared.f16 	{%r644, %r645, %r646, %r647, %r648, %r649, %r650, %r651}, [%r643], %r517;
	wmma.mma.sync.aligned.row.row.m16n16k16.f16.f16 {%r652, %r653, %r654, %r655}, {%r635, %r636, %r637, %r638, %r639, %r640, %r641, %r642}, {%r644, %r645, %r646, %r647, %r648, %r649, %r650, %r651}, {%r631, %r632, %r633, %r634};
	wmma.load.a.sync.aligned.row.m16n16k16.shared.f16 	{%r656, %r657, %r658, %r659, %r660, %r661, %r662, %r663}, [%r31], %r508;
	add.s32 	%r664, %r506, 8960;
	wmma.load.b.sync.aligned.row.m16n16k16.shared.f16 	{%r665, %r666, %r667, %r668, %r669, %r670, %r671, %r672}, [%r664], %r517;
	wmma.mma.sync.aligned.row.row.m16n16k16.f16.f16 {%r673, %r674, %r675, %r676}, {%r656, %r657, %r658, %r659, %r660, %r661, %r662, %r663}, {%r665, %r666, %r667, %r668, %r669, %r670, %r671, %r672}, {%r652, %r653, %r654, %r655};
	bar.sync 	0;
	st.shared.v4.u16 	[%r5+10240], {%rs723, %rs723, %rs723, %rs723};
	st.shared.v4.u16 	[%r5+11328], {%rs387, %rs388, %rs389, %rs390};
	st.shared.v4.u16 	[%r5+12416], {%rs391, %rs392, %rs393, %rs394};
	st.shared.v4.u16 	[%r5+13504], {%rs395, %rs396, %rs397, %rs398};
	st.shared.v4.u16 	[%r5+14592], {%rs399, %rs400, %rs401, %rs402};
	st.shared.v4.u16 	[%r5+15680], {%rs403, %rs404, %rs405, %rs406};
	st.shared.v4.u16 	[%r5+16768], {%rs407, %rs408, %rs409, %rs410};
	st.shared.v4.u16 	[%r5+17856], {%rs411, %rs412, %rs413, %rs414};
	st.shared.v4.u16 	[%r5+18944], {%rs723, %rs723, %rs723, %rs723};
	ld.global.nc.v4.u16 	{%rs451, %rs452, %rs453, %rs454}, [%rd2+8192];
	mov.b32 	%r50, {%rs453, %rs454};
	mov.b32 	%r49, {%rs451, %rs452};
	st.shared.v4.u16 	[%r5+20032], {%rs451, %rs452, %rs453, %rs454};
	ld.global.nc.v4.u16 	{%rs455, %rs456, %rs457, %rs458}, [%rd2+9216];
	mov.b32 	%r52, {%rs457, %rs458};
	mov.b32 	%r51, {%rs455, %rs456};
	st.shared.v4.u16 	[%r5+21120], {%rs455, %rs456, %rs457, %rs458};
	ld.global.nc.v4.u16 	{%rs459, %rs460, %rs461, %rs462}, [%rd2+10240];
	mov.b32 	%r54, {%rs461, %rs462};
	mov.b32 	%r53, {%rs459, %rs460};
	st.shared.v4.u16 	[%r5+22208], {%rs459, %rs460, %rs461, %rs462};
	ld.global.nc.v4.u16 	{%rs463, %rs464, %rs465, %rs466}, [%rd2+11264];
	mov.b32 	%r56, {%rs465, %rs466};
	mov.b32 	%r55, {%rs463, %rs464};
	st.shared.v4.u16 	[%r5+23296], {%rs463, %rs464, %rs465, %rs466};
	ld.global.nc.v4.u16 	{%rs467, %rs468, %rs469, %rs470}, [%rd2+12288];
	mov.b32 	%r58, {%rs469, %rs470};
	mov.b32 	%r57, {%rs467, %rs468};
	st.shared.v4.u16 	[%r5+24384], {%rs467, %rs468, %rs469, %rs470};
	ld.global.nc.v4.u16 	{%rs471, %rs472, %rs473, %rs474}, [%rd2+13312];
	mov.b32 	%r60, {%rs473, %rs474};
	mov.b32 	%r59, {%rs471, %rs472};
	st.shared.v4.u16 	[%r5+25472], {%rs471, %rs472, %rs473, %rs474};
	ld.global.nc.v4.u16 	{%rs475, %rs476, %rs477, %rs478}, [%rd2+14336];
	mov.b32 	%r62, {%rs477, %rs478};
	mov.b32 	%r61, {%rs475, %rs476};
	st.shared.v4.u16 	[%r5+26560], {%rs475, %rs476, %rs477, %rs478};
	ld.global.nc.v4.u32 	{%r677, %r678, %r679, %r680}, [%rd3+98304];
	st.shared.v4.u32 	[%r23], {%r677, %r678, %r679, %r680};
	ld.global.nc.v4.u32 	{%r681, %r682, %r683, %r684}, [%rd3+114688];
	st.shared.v4.u32 	[%r23+5120], {%r681, %r682, %r683, %r684};
	bar.sync 	0;
	wmma.load.a.sync.aligned.row.m16n16k16.shared.f16 	{%r685, %r686, %r687, %r688, %r689, %r690, %r691, %r692}, [%r44], %r508;
	wmma.load.b.sync.aligned.row.m16n16k16.shared.f16 	{%r693, %r694, %r695, %r696, %r697, %r698, %r699, %r700}, [%r506], %r517;
	wmma.mma.sync.aligned.row.row.m16n16k16.f16.f16 {%r701, %r702, %r703, %r704}, {%r685, %r686, %r687, %r688, %r689, %r690, %r691, %r692}, {%r693, %r694, %r695, %r696, %r697, %r698, %r699, %r700}, {%r673, %r674, %r675, %r676};
	wmma.load.a.sync.aligned.row.m16n16k16.shared.f16 	{%r705, %r706, %r707, %r708, %r709, %r710, %r711, %r712}, [%r45], %r508;
	wmma.load.b.sync.aligned.row.m16n16k16.shared.f16 	{%r713, %r714, %r715, %r716, %r717, %r718, %r719, %r720}, [%r538], %r517;
	wmma.mma.sync.aligned.row.row.m16n16k16.f16.f16 {%r721, %r722, %r723, %r724}, {%r705, %r706, %r707, %r708, %r709, %r710, %r711, %r712}, {%r713, %r714, %r715, %r716, %r717, %r718, %r719, %r720}, {%r701, %r702, %r703, %r704};
	wmma.load.a.sync.aligned.row.m16n16k16.shared.f16 	{%r725, %r726, %r727, %r728, %r729, %r730, %r731, %r732}, [%r46], %r508;
	wmma.load.b.sync.aligned.row.m16n16k16.shared.f16 	{%r733, %r734, %r735, %r736, %r737, %r738, %r739, %r740}, [%r559], %r517;
	wmma.mma.sync.aligned.row.row.m16n16k16.f16.f16 {%r741, %r742, %r743, %r744}, {%r725, %r726, %r727, %r728, %r729, %r730, %r731, %r732}, {%r733, %r734, %r735, %r736, %r737, %r738, %r739, %r740}, {%r721, %r722, %r723, %r724};
	wmma.load.a.sync.aligned.row.m16n16k16.shared.f16 	{%r745, %r746, %r747, %r748, %r749, %r750, %r751, %r752}, [%r27], %r508;
	wmma.load.b.sync.aligned.row.m16n16k16.shared.f16 	{%r753, %r754, %r755, %r756, %r757, %r758, %r759, %r760}, [%r580], %r517;
	wmma.mma.sync.aligned.row.row.m16n16k16.f16.f16 {%r761, %r762, %r763, %r764}, {%r745, %r746, %r747, %r748, %r749, %r750, %r751, %r752}, {%r753, %r754, %r755, %r756, %r757, %r758, %r759, %r760}, {%r741, %r742, %r743, %r744};
	wmma.load.a.sync.aligned.row.m16n16k16.shared.f16 	{%r765, %r766, %r767, %r768, %r769, %r770, %r771, %r772}, [%r47], %r508;
	wmma.load.b.sync.aligned.row.m16n16k16.shared.f16 	{%r773, %r774, %r775, %r776, %r777, %r778, %r779, %r780}, [%r601], %r517;
	wmma.mma.sync.aligned.row.row.m16n16k16.f16.f16 {%r781, %r782, %r783, %r784}, {%r765, %r766, %r767, %r768, %r769, %r770, %r771, %r772}, {%r773, %r774, %r775, %r776, %r777, %r778, %r779, %r780}, {%r761, %r762, %r763, %r764};
	wmma.load.a.sync.aligned.row.m16n16k16.shared.f16 	{%r785, %r786, %r787, %r788, %r789, %r790, %r791, %r792}, [%r48], %r508;
	wmma.load.b.sync.aligned.row.m16n16k16.shared.f16 	{%r793, %r794, %r795, %r796, %r797, %r798, %r799, %r800}, [%r622], %r517;
	wmma.mma.sync.aligned.row.row.m16n16k16.f16.f16 {%r801, %r802, %r803, %r804}, {%r785, %r786, %r787, %r788, %r789, %r790, %r791, %r792}, {%r793, %r794, %r795, %r796, %r797, %r798, %r799, %r800}, {%r781, %r782, %r783, %r784};
	wmma.load.a.sync.aligned.row.m16n16k16.shared.f16 	{%r805, %r806, %r807, %r808, %r809, %r810, %r811, %r812}, [%r30], %r508;
	wmma.load.b.sync.aligned.row.m16n16k16.shared.f16 	{%r813, %r814, %r815, %r816, %r817, %r818, %r819, %r820}, [%r643], %r517;
	wmma.mma.sync.aligned.row.row.m16n16k16.f16.f16 {%r821, %r822, %r823, %r824}, {%r805, %r806, %r807, %r808, %r809, %r810, %r811, %r812}, {%r813, %r814, %r815, %r816, %r817, %r818, %r819, %r820}, {%r801, %r802, %r803, %r804};
	wmma.load.a.sync.aligned.row.m16n16k16.shared.f16 	{%r825, %r826, %r827, %r828, %r829, %r830, %r831, %r832}, [%r31], %r508;
	wmma.load.b.sync.aligned.row.m16n16k16.shared.f16 	{%r833, %r834, %r835, %r836, %r837, %r838, %r839, %r840}, [%r664], %r517;
	wmma.mma.sync.aligned.row.row.m16n16k16.f16.f16 {%r841, %r842, %r843, %r844}, {%r825, %r826, %r827, %r828, %r829, %r830, %r831, %r832}, {%r833, %r834, %r835, %r836, %r837, %r838, %r839, %r840}, {%r821, %r822, %r823, %r824};
	bar.sync 	0;
	st.shared.v4.u16 	[%r5+10240], {%rs387, %rs388, %rs389, %rs390};
	st.shared.v4.u16 	[%r5+11328], {%rs391, %rs392, %rs393, %rs394};
	st.shared.v4.u16 	[%r5+12416], {%rs395, %rs396, %rs397, %rs398};
	st.shared.v4.u16 	[%r5+13504], {%rs399, %rs400, %rs401, %rs402};
	st.shared.v4.u16 	[%r5+14592], {%rs403, %rs404, %rs405, %rs406};
	st.shared.v4.u16 	[%r5+15680], {%rs407, %rs408, %rs409, %rs410};
	st.shared.v4.u16 	[%r5+16768], {%rs411, %rs412, %rs413, %rs414};
	st.shared.v4.u16 	[%r5+17856], {%rs443, %rs444, %rs445, %rs446};
	st.shared.v4.u16 	[%r5+18944], {%rs451, %rs452, %rs453, %rs454};
	st.shared.v4.u16 	[%r5+20032], {%rs455, %rs456, %rs457, %rs458};
	st.shared.v4.u16 	[%r5+21120], {%rs459, %rs460, %rs461, %rs462};
	st.shared.v4.u16 	[%r5+22208], {%rs463, %rs464, %rs465, %rs466};
	st.shared.v4.u16 	[%r5+23296], {%rs467, %rs468, %rs469, %rs470};
	st.shared.v4.u16 	[%r5+24384], {%rs471, %rs472, %rs473, %rs474};
	st.shared.v4.u16 	[%r5+25472], {%rs475, %rs476, %rs477, %rs478};
	ld.global.nc.v4.u16 	{%rs479, %rs480, %rs481, %rs482}, [%rd2+15360];
	mov.b32 	%r64, {%rs481, %rs482};
	mov.b32 	%r63, {%rs479, %rs480};
	st.shared.v4.u16 	[%r5+26560], {%rs479, %rs480, %rs481, %rs482};
	ld.global.nc.v4.u32 	{%r845, %r846, %r847, %r848}, [%rd3+131072];
	st.shared.v4.u32 	[%r23], {%r845, %r846, %r847, %r848};
	ld.global.nc.v4.u32 	{%r849, %r850, %r851, %r852}, [%rd3+147456];
	st.shared.v4.u32 	[%r23+5120], {%r849, %r850, %r851, %r852};
	bar.sync 	0;
	wmma.load.a.sync.aligned.row.m16n16k16.shared.f16 	{%r853, %r854, %r855, %r856, %r857, %r858, %r859, %r860}, [%r44], %r508;
	wmma.load.b.sync.aligned.row.m16n16k16.shared.f16 	{%r861, %r862, %r863, %r864, %r865, %r866, %r867, %r868}, [%r506], %r517;
	wmma.mma.sync.aligned.row.row.m16n16k16.f16.f16 {%r869, %r870, %r871, %r872}, {%r853, %r854, %r855, %r856, %r857, %r858, %r859, %r860}, {%r861, %r862, %r863, %r864, %r865, %r866, %r867, %r868}, {%r841, %r842, %r843, %r844};
	wmma.load.a.sync.aligned.row.m16n16k16.shared.f16 	{%r873, %r874, %r875, %r876, %r877, %r878, %r879, %r880}, [%r45], %r508;
	wmma.load.b.sync.aligned.row.m16n16k16.shared.f16 	{%r881, %r882, %r883, %r884, %r885, %r886, %r887, %r888}, [%r538], %r517;
	wmma.mma.sync.aligned.row.row.m16n16k16.f16.f16 {%r889, %r890, %r891, %r892}, {%r873, %r874, %r875, %r876, %r877, %r878, %r879, %r880}, {%r881, %r882, %r883, %r884, %r885, %r886, %r887, %r888}, {%r869, %r870, %r871, %r872};
	wmma.load.a.sync.aligned.row.m16n16k16.shared.f16 	{%r893, %r894, %r895, %r896, %r897, %r898, %r899, %r900}, [%r46], %r508;
	wmma.load.b.sync.aligned.row.m16n16k16.shared.f16 	{%r901, %r902, %r903, %r904, %r905, %r906, %r907, %r908}, [%r559], %r517;
	wmma.mma.sync.aligned.row.row.m16n16k16.f16.f16 {%r909, %r910, %r911, %r912}, {%r893, %r894, %r895, %r896, %r897, %r898, %r899, %r900}, {%r901, %r902, %r903, %r904, %r905, %r906, %r907, %r908}, {%r889, %r890, %r891, %r892};
	wmma.load.a.sync.aligned.row.m16n16k16.shared.f16 	{%r913, %r914, %r915, %r916, %r917, %r918, %r919, %r920}, [%r27], %r508;
	wmma.load.b.sync.aligned.row.m16n16k16.shared.f16 	{%r921, %r922, %r923, %r924, %r925, %r926, %r927, %r928}, [%r580], %r517;
	wmma.mma.sync.aligned.row.row.m16n16k16.f16.f16 {%r929, %r930, %r931, %r932}, {%r913, %r914, %r915, %r916, %r917, %r918, %r919, %r920}, {%r921, %r922, %r923, %r924, %r925, %r926, %r927, %r928}, {%r909, %r910, %r911, %r912};
	wmma.load.a.sync.aligned.row.m16n16k16.shared.f16 	{%r933, %r934, %r935, %r936, %r937, %r938, %r939, %r940}, [%r47], %r508;
	wmma.load.b.sync.aligned.row.m16n16k16.shared.f16 	{%r941, %r942, %r943, %r944, %r945, %r946, %r947, %r948}, [%r601], %r517;
	wmma.mma.sync.aligned.row.row.m16n16k16.f16.f16 {%r949, %r950, %r951, %r952}, {%r933, %r934, %r935, %r936, %r937, %r938, %r939, %r940}, {%r941, %r942, %r943, %r944, %r945, %r946, %r947, %r948}, {%r929, %r930, %r931, %r932};
	wmma.load.a.sync.aligned.row.m16n16k16.shared.f16 	{%r953, %r954, %r955, %r956, %r957, %r958, %r959, %r960}, [%r48], %r508;
	wmma.load.b.sync.aligned.row.m16n16k16.shared.f16 	{%r961, %r962, %r963, %r964, %r965, %r966, %r967, %r968}, [%r622], %r517;
	wmma.mma.sync.aligned.row.row.m16n16k16.f16.f16 {%r969, %r970, %r971, %r972}, {%r953, %r954, %r955, %r956, %r957, %r958, %r959, %r960}, {%r961, %r962, %r963, %r964, %r965, %r966, %r967, %r968}, {%r949, %r950, %r951, %r952};
	wmma.load.a.sync.aligned.row.m16n16k16.shared.f16 	{%r973, %r974, %r975, %r976, %r977, %r978, %r979, %r980}, [%r30], %r508;
	wmma.load.b.sync.aligned.row.m16n16k16.shared.f16 	{%r981, %r982, %r983, %r984, %r985, %r986, %r987, %r988}, [%r643], %r517;
	wmma.mma.sync.aligned.row.row.m16n16k16.f16.f16 {%r989, %r990, %r991, %r992}, {%r973, %r974, %r975, %r976, %r977, %r978, %r979, %r980}, {%r981, %r982, %r983, %r984, %r985, %r986, %r987, %r988}, {%r969, %r970, %r971, %r972};
	wmma.load.a.sync.aligned.row.m16n16k16.shared.f16 	{%r993, %r994, %r995, %r996, %r997, %r998, %r999, %r1000}, [%r31], %r508;
	wmma.load.b.sync.aligned.row.m16n16k16.shared.f16 	{%r1001, %r1002, %r1003, %r1004, %r1005, %r1006, %r1007, %r1008}, [%r664], %r517;
	wmma.mma.sync.aligned.row.row.m16n16k16.f16.f16 {%r1009, %r1010, %r1011, %r1012}, {%r993, %r994, %r995, %r996, %r997, %r998, %r999, %r1000}, {%r1001, %r1002, %r1003, %r1004, %r1005, %r1006, %r1007, %r1008}, {%r989, %r990, %r991, %r992};
	bar.sync 	0;
	st.shared.v4.u16 	[%r5+10240], {%rs391, %rs392, %rs393, %rs394};
	st.shared.v4.u16 	[%r5+11328], {%rs395, %rs396, %rs397, %rs398};
	st.shared.v4.u16 	[%r5+12416], {%rs399, %rs400, %rs401, %rs402};
	st.shared.v4.u16 	[%r5+13504], {%rs403, %rs404, %rs405, %rs406};
	st.shared.v4.u16 	[%r5+14592], {%rs407, %rs408, %rs409, %rs410};
	st.shared.v4.u16 	[%r5+15680], {%rs411, %rs412, %rs413, %rs414};
	st.shared.v4.u16 	[%r5+16768], {%rs443, %rs444, %rs445, %rs446};
	st.shared.v4.u16 	[%r5+17856], {%rs723, %rs723, %rs723, %rs723};
	st.shared.v4.u16 	[%r5+18944], {%rs455, %rs456, %rs457, %rs458};
	st.shared.v4.u16 	[%r5+20032], {%rs459, %rs460, %rs461, %rs462};
	st.shared.v4.u16 	[%r5+21120], {%rs463, %rs464, %rs465, %rs466};
	st.shared.v4.u16 	[%r5+22208], {%rs467, %rs468, %rs469, %rs470};
	st.shared.v4.u16 	[%r5+23296], {%rs471, %rs472, %rs473, %rs474};
	st.shared.v4.u16 	[%r5+24384], {%rs475, %rs476, %rs477, %rs478};
	st.shared.v4.u16 	[%r5+25472], {%rs479, %rs480, %rs481, %rs482};
	st.shared.v4.u16 	[%r5+26560], {%rs723, %rs723, %rs723, %rs723};
	ld.global.nc.v4.u32 	{%r1013, %r1014, %r1015, %r1016}, [%rd3+163840];
	st.shared.v4.u32 	[%r23], {%r1013, %r1014, %r1015, %r1016};
	ld.global.nc.v4.u32 	{%r1017, %r1018, %r1019, %r1020}, [%rd3+180224];
	st.shared.v4.u32 	[%r23+5120], {%r1017, %r1018, %r1019, %r1020};
	bar.sync 	0;
	wmma.load.a.sync.aligned.row.m16n16k16.shared.f16 	{%r1021, %r1022, %r1023, %r1024, %r1025, %r1026, %r1027, %r1028}, [%r44], %r508;
	wmma.load.b.sync.aligned.row.m16n16k16.shared.f16 	{%r1029, %r1030, %r1031, %r1032, %r1033, %r1034, %r1035, %r1036}, [%r506], %r517;
	wmma.mma.sync.aligned.row.row.m16n16k16.f16.f16 {%r1037, %r1038, %r1039, %r1040}, {%r1021, %r1022, %r1023, %r1024, %r1025, %r1026, %r1027, %r1028}, {%r1029, %r1030, %r1031, %r1032, %r1033, %r1034, %r1035, %r1036}, {%r1009, %r1010, %r1011, %r1012};
	wmma.load.a.sync.aligned.row.m16n16k16.shared.f16 	{%r1041, %r1042, %r1043, %r1044, %r1045, %r1046, %r1047, %r1048}, [%r45], %r508;
	wmma.load.b.sync.aligned.row.m16n16k16.shared.f16 	{%r1049, %r1050, %r1051, %r1052, %r1053, %r1054, %r1055, %r1056}, [%r538], %r517;
	wmma.mma.sync.aligned.row.row.m16n16k16.f16.f16 {%r1057, %r1058, %r1059, %r1060}, {%r1041, %r1042, %r1043, %r1044, %r1045, %r1046, %r1047, %r1048}, {%r1049, %r1050, %r1051, %r1052, %r1053, %r1054, %r1055, %r1056}, {%r1037, %r1038, %r1039, %r1040};
	wmma.load.a.sync.aligned.row.m16n16k16.shared.f16 	{%r1061, %r1062, %r1063, %r1064, %r1065, %r1066, %r1067, %r1068}, [%r46], %r508;
	wmma.load.b.sync.aligned.row.m16n16k16.shared.f16 	{%r1069, %r1070, %r1071, %r1072, %r1073, %r1074, %r1075, %r1076}, [%r559], %r517;
	wmma.mma.sync.aligned.row.row.m16n16k16.f16.f16 {%r1077, %r1078, %r1079, %r1080}, {%r1061, %r1062, %r1063, %r1064, %r1065, %r1066, %r1067, %r1068}, {%r1069, %r1070, %r1071, %r1072, %r1073, %r1074, %r1075, %r1076}, {%r1057, %r1058, %r1059, %r1060};
	wmma.load.a.sync.aligned.row.m16n16k16.shared.f16 	{%r1081, %r1082, %r1083, %r1084, %r1085, %r1086, %r1087, %r1088}, [%r27], %r508;
	wmma.load.b.sync.aligned.row.m16n16k16.shared.f16 	{%r1089, %r1090, %r1091, %r1092, %r1093, %r1094, %r1095, %r1096}, [%r580], %r517;
	wmma.mma.sync.aligned.row.row.m16n16k16.f16.f16 {%r1097, %r1098, %r1099, %r1100}, {%r1081, %r1082, %r1083, %r1084, %r1085, %r1086, %r1087, %r1088}, {%r1089, %r1090, %r1091, %r1092, %r1093, %r1094, %r1095, %r1096}, {%r1077, %r1078, %r1079, %r1080};
	wmma.load.a.sync.aligned.row.m16n16k16.shared.f16 	{%r1101, %r1102, %r1103, %r1104, %r1105, %r1106, %r1107, %r1108}, [%r47], %r508;
	wmma.load.b.sync.aligned.row.m16n16k16.shared.f16 	{%r1109, %r1110, %r1111, %r1112, %r1113, %r1114, %r1115, %r1116}, [%r601], %r517;
	wmma.mma.sync.aligned.row.row.m16n16k16.f16.f16 {%r1117, %r1118, %r1119, %r1120}, {%r1101, %r1102, %r1103, %r1104, %r1105, %r1106, %r1107, %r1108}, {%r1109, %r1110, %r1111, %r1112, %r1113, %r1114, %r1115, %r1116}, {%r1097, %r1098, %r1099, %r1100};
	wmma.load.a.sync.aligned.row.m16n16k16.shared.f16 	{%r1121, %r1122, %r1123, %r1124, %r1125, %r1126, %r1127, %r1128}, [%r48], %r508;
	wmma.load.b.sync.aligned.row.m16n16k16.shared.f16 	{%r1129, %r1130, %r1131, %r1132, %r1133, %r1134, %r1135, %r1136}, [%r622], %r517;
	wmma.mma.sync.aligned.row.row.m16n16k16.f16.f16 {%r1137, %r1138, %r1139, %r1140}, {%r1121, %r1122, %r1123, %r1124, %r1125, %r1126, %r1127, %r1128}, {%r1129, %r1130, %r1131, %r1132, %r1133, %r1134, %r1135, %r1136}, {%r1117, %r1118, %r1119, %r1120};
	wmma.load.a.sync.aligned.row.m16n16k16.shared.f16 	{%r1141, %r1142, %r1143, %r1144, %r1145, %r1146, %r1147, %r1148}, [%r30], %r508;
	wmma.load.b.sync.aligned.row.m16n16k16.shared.f16 	{%r1149, %r1150, %r1151, %r1152, %r1153, %r1154, %r1155, %r1156}, [%r643], %r517;
	wmma.mma.sync.aligned.row.row.m16n16k16.f16.f16 {%r1157, %r1158, %r1159, %r1160}, {%r1141, %r1142, %r1143, %r1144, %r1145, %r1146, %r1147, %r1148}, {%r1149, %r1150, %r1151, %r1152, %r1153, %r1154, %r1155, %r1156}, {%r1137, %r1138, %r1139, %r1140};
	wmma.load.a.sync.aligned.row.m16n16k16.shared.f16 	{%r1161, %r1162, %r1163, %r1164, %r1165, %r1166, %r1167, %r1168}, [%r31], %r508;
	wmma.load.b.sync.aligned.row.m16n16k16.shared.f16 	{%r1169, %r1170, %r1171, %r1172, %r1173, %r1174, %r1175, %r1176}, [%r664], %r517;
	wmma.mma.sync.aligned.row.row.m16n16k16.f16.f16 {%r65, %r66, %r67, %r68}, {%r1161, %r1162, %r1163, %r1164, %r1165, %r1166, %r1167, %r1168}, {%r1169, %r1170, %r1171, %r1172, %r1173, %r1174, %r1175, %r1176}, {%r1157, %r1158, %r1159, %r1160};
	bar.sync 	0;
	st.shared.v4.u16 	[%r5+10240], {%rs723, %rs723, %rs723, %rs723};
	st.shared.v4.u16 	[%r5+11328], {%rs451, %rs452, %rs453, %rs454};
	st.shared.v4.u16 	[%r5+12416], {%rs455, %rs456, %rs457, %rs458};
	st.shared.v4.u16 	[%r5+13504], {%rs459, %rs460, %rs461, %rs462};
	st.shared.v4.u16 	[%r5+14592], {%rs463, %rs464, %rs465, %rs466};
	st.shared.v4.u16 	[%r5+15680], {%rs467, %rs468, %rs469, %rs470};
	st.shared.v4.u16 	[%r5+16768], {%rs471, %rs472, %rs473, %rs474};
	st.shared.v4.u16 	[%r5+17856], {%rs475, %rs476, %rs477, %rs478};
	st.shared.v4.u16 	[%r5+18944], {%rs723, %rs723, %rs723, %rs723};
	setp.gt.u32 	%p23, %r8, 5;
	mov.u16 	%rs639, %rs723;
	mov.u16 	%rs640, %rs723;
	mov.u16 	%rs641, %rs723;
	mov.u16 	%rs642, %rs723;
	@%p23 bra 	$L__BB0_46;
	ld.global.nc.v4.u16 	{%rs642, %rs641, %rs640, %rs639}, [%rd2+16384];
$L__BB0_46:
	setp.gt.u32 	%p24, %r8, 5;
	st.shared.v4.u16 	[%r5+20032], {%rs642, %rs641, %rs640, %rs639};
	mov.u16 	%rs643, %rs723;
	mov.u16 	%rs644, %rs723;
	mov.u16 	%rs645, %rs723;
	mov.u16 	%rs646, %rs723;
	@%p24 bra 	$L__BB0_48;
	ld.global.nc.v4.u16 	{%rs646, %rs645, %rs644, %rs643}, [%rd2+17408];
$L__BB0_48:
	setp.gt.u32 	%p25, %r8, 5;
	st.shared.v4.u16 	[%r5+21120], {%rs646, %rs645, %rs644, %rs643};
	mov.u16 	%rs647, %rs723;
	mov.u16 	%rs648, %rs723;
	mov.u16 	%rs649, %rs723;
	mov.u16 	%rs650, %rs723;
	@%p25 bra 	$L__BB0_50;
	ld.global.nc.v4.u16 	{%rs650, %rs649, %rs648, %rs647}, [%rd2+18432];
$L__BB0_50:
	setp.gt.u32 	%p26, %r8, 5;
	st.shared.v4.u16 	[%r5+22208], {%rs650, %rs649, %rs648, %rs647};
	mov.u16 	%rs651, %rs723;
	mov.u16 	%rs652, %rs723;
	mov.u16 	%rs653, %rs723;
	mov.u16 	%rs654, %rs723;
	@%p26 bra 	$L__BB0_52;
	ld.global.nc.v4.u16 	{%rs654, %rs653, %rs652, %rs651}, [%rd2+19456];
$L__BB0_52:
	setp.gt.u32 	%p27, %r8, 5;
	st.shared.v4.u16 	[%r5+23296], {%rs654, %rs653, %rs652, %rs651};
	mov.u16 	%rs655, %rs723;
	mov.u16 	%rs656, %rs723;
	mov.u16 	%rs657, %rs723;
	mov.u16 	%rs658, %rs723;
	@%p27 bra 	$L__BB0_54;
	ld.global.nc.v4.u16 	{%rs658, %rs657, %rs656, %rs655}, [%rd2+20480];
$L__BB0_54:
	setp.gt.u32 	%p28, %r8, 5;
	st.shared.v4.u16 	[%r5+24384], {%rs658, %rs657, %rs656, %rs655};
	mov.u16 	%rs659, %rs723;
	mov.u16 	%rs660, %rs723;
	mov.u16 	%rs661, %rs723;
	mov.u16 	%rs662, %rs723;
	@%p28 bra 	$L__BB0_56;
	ld.global.nc.v4.u16 	{%rs662, %rs661, %rs660, %rs659}, [%rd2+21504];
$L__BB0_56:
	setp.gt.u32 	%p29, %r8, 5;
	st.shared.v4.u16 	[%r5+25472], {%rs662, %rs661, %rs660, %rs659};
	mov.u16 	%rs663, %rs723;
	mov.u16 	%rs664, %rs723;
	mov.u16 	%rs665, %rs723;
	mov.u16 	%rs666, %rs723;
	@%p29 bra 	$L__BB0_58;
	ld.global.nc.v4.u16 	{%rs666, %rs665, %rs664, %rs663}, [%rd2+22528];
$L__BB0_58:
	setp.gt.u32 	%p30, %r8, 5;
	st.shared.v4.u16 	[%r5+26560], {%rs666, %rs665, %rs664, %rs663};
	ld.global.nc.v4.u32 	{%r1177, %r1178, %r1179, %r1180}, [%rd3+196608];
	st.shared.v4.u32 	[%r23], {%r1177, %r1178, %r1179, %r1180};
	ld.global.nc.v4.u32 	{%r1181, %r1182, %r1183, %r1184}, [%rd3+212992];
	st.shared.v4.u32 	[%r23+5120], {%r1181, %r1182, %r1183, %r1184};
	bar.sync 	0;
	mov.b32 	%r1185, 136;
	wmma.load.a.sync.aligned.row.m16n16k16.shared.f16 	{%r1186, %r1187, %r1188, %r1189, %r1190, %r1191, %r1192, %r1193}, [%r44], %r1185;
	mov.b32 	%r1195, 40;
	wmma.load.b.sync.aligned.row.m16n16k16.shared.f16 	{%r1196, %r1197, %r1198, %r1199, %r1200, %r1201, %r1202, %r1203}, [%r506], %r1195;
	wmma.mma.sync.aligned.row.row.m16n16k16.f16.f16 {%r1204, %r1205, %r1206, %r1207}, {%r1186, %r1187, %r1188, %r1189, %r1190, %r1191, %r1192, %r1193}, {%r1196, %r1197, %r1198, %r1199, %r1200, %r1201, %r1202, %r1203}, {%r65, %r66, %r67, %r68};
	wmma.load.a.sync.aligned.row.m16n16k16.shared.f16 	{%r1208, %r1209, %r1210, %r1211, %r1212, %r1213, %r1214, %r1215}, [%r45], %r1185;
	wmma.load.b.sync.aligned.row.m16n16k16.shared.f16 	{%r1217, %r1218, %r1219, %r1220, %r1221, %r1222, %r1223, %r1224}, [%r538], %r1195;
	wmma.mma.sync.aligned.row.row.m16n16k16.f16.f16 {%r1225, %r1226, %r1227, %r1228}, {%r1208, %r1209, %r1210, %r1211, %r1212, %r1213, %r1214, %r1215}, {%r1217, %r1218, %r1219, %r1220, %r1221, %r1222, %r1223, %r1224}, {%r1204, %r1205, %r1206, %r1207};
	wmma.load.a.sync.aligned.row.m16n16k16.shared.f16 	{%r1229, %r1230, %r1231, %r1232, %r1233, %r1234, %r1235, %r1236}, [%r46], %r1185;
	wmma.load.b.sync.aligned.row.m16n16k16.shared.f16 	{%r1238, %r1239, %r1240, %r1241, %r1242, %r1243, %r1244, %r1245}, [%r559], %r1195;
	wmma.mma.sync.aligned.row.row.m16n16k16.f16.f16 {%r1246, %r1247, %r1248, %r1249}, {%r1229, %r1230, %r1231, %r1232, %r1233, %r1234, %r1235, %r1236}, {%r1238, %r1239, %r1240, %r1241, %r1242, %r1243, %r1244, %r1245}, {%r1225, %r1226, %r1227, %r1228};
	wmma.load.a.sync.aligned.row.m16n16k16.shared.f16 	{%r1250, %r1251, %r1252, %r1253, %r1254, %r1255, %r1256, %r1257}, [%r27], %r1185;
	wmma.load.b.sync.aligned.row.m16n16k16.shared.f16 	{%r1259, %r1260, %r1261, %r1262, %r1263, %r1264, %r1265, %r1266}, [%r580], %r1195;
	wmma.mma.sync.aligned.row.row.m16n16k16.f16.f16 {%r1267, %r1268, %r1269, %r1270}, {%r1250, %r1251, %r1252, %r1253, %r1254, %r1255, %r1256, %r1257}, {%r1259, %r1260, %r1261, %r1262, %r1263, %r1264, %r1265, %r1266}, {%r1246, %r1247, %r1248, %r1249};
	wmma.load.a.sync.aligned.row.m16n16k16.shared.f16 	{%r1271, %r1272, %r1273, %r1274, %r1275, %r1276, %r1277, %r1278}, [%r47], %r1185;
	wmma.load.b.sync.aligned.row.m16n16k16.shared.f16 	{%r1280, %r1281, %r1282, %r1283, %r1284, %r1285, %r1286, %r1287}, [%r601], %r1195;
	wmma.mma.sync.aligned.row.row.m16n16k16.f16.f16 {%r1288, %r1289, %r1290, %r1291}, {%r1271, %r1272, %r1273, %r1274, %r1275, %r1276, %r1277, %r1278}, {%r1280, %r1281, %r1282, %r1283, %r1284, %r1285, %r1286, %r1287}, {%r1267, %r1268, %r1269, %r1270};
	wmma.load.a.sync.aligned.row.m16n16k16.shared.f16 	{%r1292, %r1293, %r1294, %r1295, %r1296, %r1297, %r1298, %r1299}, [%r48], %r1185;
	wmma.load.b.sync.aligned.row.m16n16k16.shared.f16 	{%r1301, %r1302, %r1303, %r1304, %r1305, %r1306, %r1307, %r1308}, [%r622], %r1195;
	wmma.mma.sync.aligned.row.row.m16n16k16.f16.f16 {%r1309, %r1310, %r1311, %r1312}, {%r1292, %r1293, %r1294, %r1295, %r1296, %r1297, %r1298, %r1299}, {%r1301, %r1302, %r1303, %r1304, %r1305, %r1306, %r1307, %r1308}, {%r1288, %r1289, %r1290, %r1291};
	wmma.load.a.sync.aligned.row.m16n16k16.shared.f16 	{%r1313, %r1314, %r1315, %r1316, %r1317, %r1318, %r1319, %r1320}, [%r30], %r1185;
	wmma.load.b.sync.aligned.row.m16n16k16.shared.f16 	{%r1322, %r1323, %r1324, %r1325, %r1326, %r1327, %r1328, %r1329}, [%r643], %r1195;
	wmma.mma.sync.aligned.row.row.m16n16k16.f16.f16 {%r1330, %r1331, %r1332, %r1333}, {%r1313, %r1314, %r1315, %r1316, %r1317, %r1318, %r1319, %r1320}, {%r1322, %r1323, %r1324, %r1325, %r1326, %r1327, %r1328, %r1329}, {%r1309, %r1310, %r1311, %r1312};
	wmma.load.a.sync.aligned.row.m16n16k16.shared.f16 	{%r1334, %r1335, %r1336, %r1337, %r1338, %r1339, %r1340, %r1341}, [%r31], %r1185;
	wmma.load.b.sync.aligned.row.m16n16k16.shared.f16 	{%r1343, %r1344, %r1345, %r1346, %r1347, %r1348, %r1349, %r1350}, [%r664], %r1195;
	wmma.mma.sync.aligned.row.row.m16n16k16.f16.f16 {%r69, %r70, %r71, %r72}, {%r1334, %r1335, %r1336, %r1337, %r1338, %r1339, %r1340, %r1341}, {%r1343, %r1344, %r1345, %r1346, %r1347, %r1348, %r1349, %r1350}, {%r1330, %r1331, %r1332, %r1333};
	bar.sync 	0;
	mov.b32 	{%rs483, %rs484}, %r49;
	mov.b32 	{%rs485, %rs486}, %r50;
	st.shared.v4.u16 	[%r5+10240], {%rs483, %rs484, %rs485, %rs486};
	mov.b32 	{%rs487, %rs488}, %r51;
	mov.b32 	{%rs489, %rs490}, %r52;
	st.shared.v4.u16 	[%r5+11328], {%rs487, %rs488, %rs489, %rs490};
	mov.b32 	{%rs491, %rs492}, %r53;
	mov.b32 	{%rs493, %rs494}, %r54;
	st.shared.v4.u16 	[%r5+12416], {%rs491, %rs492, %rs493, %rs494};
	mov.b32 	{%rs495, %rs496}, %r55;
	mov.b32 	{%rs497, %rs498}, %r56;
	st.shared.v4.u16 	[%r5+13504], {%rs495, %rs496, %rs497, %rs498};
	mov.b32 	{%rs499, %rs500}, %r57;
	mov.b32 	{%rs501, %rs502}, %r58;
	st.shared.v4.u16 	[%r5+14592], {%rs499, %rs500, %rs501, %rs502};
	mov.b32 	{%rs503, %rs504}, %r59;
	mov.b32 	{%rs505, %rs506}, %r60;
	st.shared.v4.u16 	[%r5+15680], {%rs503, %rs504, %rs505, %rs506};
	mov.b32 	{%rs507, %rs508}, %r61;
	mov.b32 	{%rs509, %rs510}, %r62;
	st.shared.v4.u16 	[%r5+16768], {%rs507, %rs508, %rs509, %rs510};
	mov.b32 	{%rs511, %rs512}, %r63;
	mov.b32 	{%rs513, %rs514}, %r64;
	st.shared.v4.u16 	[%r5+17856], {%rs511, %rs512, %rs513, %rs514};
	mov.u16 	%rs667, %rs723;
	mov.u16 	%rs668, %rs723;
	mov.u16 	%rs669, %rs723;
	mov.u16 	%rs670, %rs723;
	@%p30 bra 	$L__BB0_60;
	ld.global.nc.v4.u16 	{%rs670, %rs669, %rs668, %rs667}, [%rd2+16384];
$L__BB0_60:
	setp.gt.u32 	%p31, %r8, 5;
	st.shared.v4.u16 	[%r5+18944], {%rs670, %rs669, %rs668, %rs667};
	mov.u16 	%rs671, %rs723;
	mov.u16 	%rs672, %rs723;
	mov.u16 	%rs673, %rs723;
	mov.u16 	%rs674, %rs723;
	@%p31 bra 	$L__BB0_62;
	ld.global.nc.v4.u16 	{%rs674, %rs673, %rs672, %rs671}, [%rd2+17408];
$L__BB0_62:
	setp.gt.u32 	%p32, %r8, 5;
	st.shared.v4.u16 	[%r5+20032], {%rs674, %rs673, %rs672, %rs671};
	mov.u16 	%rs675, %rs723;
	mov.u16 	%rs676, %rs723;
	mov.u16 	%rs677, %rs723;
	mov.u16 	%rs678, %rs723;
	@%p32 bra 	$L__BB0_64;
	ld.global.nc.v4.u16 	{%rs678, %rs677, %rs676, %rs675}, [%rd2+18432];
$L__BB0_64:
	setp.gt.u32 	%p33, %r8, 5;
	st.shared.v4.u16 	[%r5+21120], {%rs678, %rs677, %rs676, %rs675};
	mov.u16 	%rs679, %rs723;
	mov.u16 	%rs680, %rs723;
	mov.u16 	%rs681, %rs723;
	mov.u16 	%rs682, %rs723;
	@%p33 bra 	$L__BB0_66;
	ld.global.nc.v4.u16 	{%rs682, %rs681, %rs680, %rs679}, [%rd2+19456];
$L__BB0_66:
	setp.gt.u32 	%p34, %r8, 5;
	st.shared.v4.u16 	[%r5+22208], {%rs682, %rs681, %rs680, %rs679};
	mov.u16 	%rs683, %rs723;
	mov.u16 	%rs684, %rs723;
	mov.u16 	%rs685, %rs723;
	mov.u16 	%rs686, %rs723;
	@%p34 bra 	$L__BB0_68;
	ld.global.nc.v4.u16 	{%rs686, %rs685, %rs684, %rs683}, [%rd2+20480];
$L__BB0_68:
	setp.gt.u32 	%p35, %r8, 5;
	st.shared.v4.u16 	[%r5+23296], {%rs686, %rs685, %rs684, %rs683};
	mov.u16 	%rs687, %rs723;
	mov.u16 	%rs688, %rs723;
	mov.u16 	%rs689, %rs723;
	mov.u16 	%rs690, %rs723;
	@%p35 bra 	$L__BB0_70;
	ld.global.nc.v4.u16 	{%rs690, %rs689, %rs688, %rs687}, [%rd2+21504];
$L__BB0_70:
	setp.gt.u32 	%p36, %r8, 5;
	st.shared.v4.u16 	[%r5+24384], {%rs690, %rs689, %rs688, %rs687};
	mov.u16 	%rs691, %rs723;
	mov.u16 	%rs692, %rs723;
	mov.u16 	%rs693, %rs723;
	mov.u16 	%rs694, %rs723;
	@%p36 bra 	$L__BB0_72;
	ld.global.nc.v4.u16 	{%rs694, %rs693, %rs692, %rs691}, [%rd2+22528];
$L__BB0_72:
	setp.gt.u32 	%p37, %r8, 5;
	st.shared.v4.u16 	[%r5+25472], {%rs694, %rs693, %rs692, %rs691};
	mov.u16 	%rs695, %rs723;
	mov.u16 	%rs696, %rs723;
	mov.u16 	%rs697, %rs723;
	mov.u16 	%rs698, %rs723;
	@%p37 bra 	$L__BB0_74;
	ld.global.nc.v4.u16 	{%rs698, %rs697, %rs696, %rs695}, [%rd2+23552];
$L__BB0_74:
	setp.gt.u32 	%p38, %r8, 5;
	st.shared.v4.u16 	[%r5+26560], {%rs698, %rs697, %rs696, %rs695};
	ld.global.nc.v4.u32 	{%r1351, %r1352, %r1353, %r1354}, [%rd3+229376];
	st.shared.v4.u32 	[%r23], {%r1351, %r1352, %r1353, %r1354};
	ld.global.nc.v4.u32 	{%r1355, %r1356, %r1357, %r1358}, [%rd3+245760];
	st.shared.v4.u32 	[%r23+5120], {%r1355, %r1356, %r1357, %r1358};
	bar.sync 	0;
	mov.b32 	%r1359, 136;
	wmma.load.a.sync.aligned.row.m16n16k16.shared.f16 	{%r1360, %r1361, %r1362, %r1363, %r1364, %r1365, %r1366, %r1367}, [%r44], %r1359;
	mov.b32 	%r1369, 40;
	wmma.load.b.sync.aligned.row.m16n16k16.shared.f16 	{%r1370, %r1371, %r1372, %r1373, %r1374, %r1375, %r1376, %r1377}, [%r506], %r1369;
	wmma.mma.sync.aligned.row.row.m16n16k16.f16.f16 {%r1378, %r1379, %r1380, %r1381}, {%r1360, %r1361, %r1362, %r1363, %r1364, %r1365, %r1366, %r1367}, {%r1370, %r1371, %r1372, %r1373, %r1374, %r1375, %r1376, %r1377}, {%r69, %r70, %r71, %r72};
	wmma.load.a.sync.aligned.row.m16n16k16.shared.f16 	{%r1382, %r1383, %r1384, %r1385, %r1386, %r1387, %r1388, %r1389}, [%r45], %r1359;
	wmma.load.b.sync.aligned.row.m16n16k16.shared.f16 	{%r1391, %r1392, %r1393, %r1394, %r1395, %r1396, %r1397, %r1398}, [%r538], %r1369;
	wmma.mma.sync.aligned.row.row.m16n16k16.f16.f16 {%r1399, %r1400, %r1401, %r1402}, {%r1382, %r1383, %r1384, %r1385, %r1386, %r1387, %r1388, %r1389}, {%r1391, %r1392, %r1393, %r1394, %r1395, %r1396, %r1397, %r1398}, {%r1378, %r1379, %r1380, %r1381};
	wmma.load.a.sync.aligned.row.m16n16k16.shared.f16 	{%r1403, %r1404, %r1405, %r1406, %r1407, %r1408, %r1409, %r1410}, [%r46], %r1359;
	wmma.load.b.sync.aligned.row.m16n16k16.shared.f16 	{%r1412, %r1413, %r1414, %r1415, %r1416, %r1417, %r1418, %r1419}, [%r559], %r1369;
	wmma.mma.sync.aligned.row.row.m16n16k16.f16.f16 {%r1420, %r1421, %r1422, %r1423}, {%r1403, %r1404, %r1405, %r1406, %r1407, %r1408, %r1409, %r1410}, {%r1412, %r1413, %r1414, %r1415, %r1416, %r1417, %r1418, %r1419}, {%r1399, %r1400, %r1401, %r1402};
	wmma.load.a.sync.aligned.row.m16n16k16.shared.f16 	{%r1424, %r1425, %r1426, %r1427, %r1428, %r1429, %r1430, %r1431}, [%r27], %r1359;
	wmma.load.b.sync.aligned.row.m16n16k16.shared.f16 	{%r1433, %r1434, %r1435, %r1436, %r1437, %r1438, %r1439, %r1440}, [%r580], %r1369;
	wmma.mma.sync.aligned.row.row.m16n16k16.f16.f16 {%r1441, %r1442, %r1443, %r1444}, {%r1424, %r1425, %r1426, %r1427, %r1428, %r1429, %r1430, %r1431}, {%r1433, %r1434, %r1435, %r1436, %r1437, %r1438, %r1439, %r1440}, {%r1420, %r1421, %r1422, %r1423};
	wmma.load.a.sync.aligned.row.m16n16k16.shared.f16 	{%r1445, %r1446, %r1447, %r1448, %r1449, %r1450, %r1451, %r1452}, [%r47], %r1359;
	wmma.load.b.sync.aligned.row.m16n16k16.shared.f16 	{%r1454, %r1455, %r1456, %r1457, %r1458, %r1459, %r1460, %r1461}, [%r601], %r1369;
	wmma.mma.sync.aligned.row.row.m16n16k16.f16.f16 {%r1462, %r1463, %r1464, %r1465}, {%r1445, %r1446, %r1447, %r1448, %r1449, %r1450, %r1451, %r1452}, {%r1454, %r1455, %r1456, %r1457, %r1458, %r1459, %r1460, %r1461}, {%r1441, %r1442, %r1443, %r1444};
	wmma.load.a.sync.aligned.row.m16n16k16.shared.f16 	{%r1466, %r1467, %r1468, %r1469, %r1470, %r1471, %r1472, %r1473}, [%r48], %r1359;
	wmma.load.b.sync.aligned.row.m16n16k16.shared.f16 	{%r1475, %r1476, %r1477, %r1478, %r1479, %r1480, %r1481, %r1482}, [%r622], %r1369;
	wmma.mma.sync.aligned.row.row.m16n16k16.f16.f16 {%r1483, %r1484, %r1485, %r1486}, {%r1466, %r1467, %r1468, %r1469, %r1470, %r1471, %r1472, %r1473}, {%r1475, %r1476, %r1477, %r1478, %r1479, %r1480, %r1481, %r1482}, {%r1462, %r1463, %r1464, %r1465};
	wmma.load.a.sync.aligned.row.m16n16k16.shared.f16 	{%r1487, %r1488, %r1489, %r1490, %r1491, %r1492, %r1493, %r1494}, [%r30], %r1359;
	wmma.load.b.sync.aligned.row.m16n16k16.shared.f16 	{%r1496, %r1497, %r1498, %r1499, %r1500, %r1501, %r1502, %r1503}, [%r643], %r1369;
	wmma.mma.sync.aligned.row.row.m16n16k16.f16.f16 {%r1504, %r1505, %r1506, %r1507}, {%r1487, %r1488, %r1489, %r1490, %r1491, %r1492, %r1493, %r1494}, {%r1496, %r1497, %r1498, %r1499, %r1500, %r1501, %r1502, %r1503}, {%r1483, %r1484, %r1485, %r1486};
	wmma.load.a.sync.aligned.row.m16n16k16.shared.f16 	{%r1508, %r1509, %r1510, %r1511, %r1512, %r1513, %r1514, %r1515}, [%r31], %r1359;
	wmma.load.b.sync.aligned.row.m16n16k16.shared.f16 	{%r1517, %r1518, %r1519, %r1520, %r1521, %r1522, %r1523, %r1524}, [%r664], %r1369;
	wmma.mma.sync.aligned.row.row.m16n16k16.f16.f16 {%r73, %r74, %r75, %r76}, {%r1508, %r1509, %r1510, %r1511, %r1512, %r1513, %r1514, %r1515}, {%r1517, %r1518, %r1519, %r1520, %r1521, %r1522, %r1523, %r1524}, {%r1504, %r1505, %r1506, %r1507};
	bar.sync 	0;
	st.shared.v4.u16 	[%r5+10240], {%rs487, %rs488, %rs489, %rs490};
	st.shared.v4.u16 	[%r5+11328], {%rs491, %rs492, %rs493, %rs494};
	st.shared.v4.u16 	[%r5+12416], {%rs495, %rs496, %rs497, %rs498};
	st.shared.v4.u16 	[%r5+13504], {%rs499, %rs500, %rs501, %rs502};
	st.shared.v4.u16 	[%r5+14592], {%rs503, %rs504, %rs505, %rs506};
	st.shared.v4.u16 	[%r5+15680], {%rs507, %rs508, %rs509, %rs510};
	st.shared.v4.u16 	[%r5+16768], {%rs511, %rs512, %rs513, %rs514};
	mov.b32 	{%rs543, %rs544}, %r42;
	st.shared.v4.u16 	[%r5+17856], {%rs543, %rs544, %rs543, %rs544};
	mov.u16 	%rs699, %rs723;
	mov.u16 	%rs700, %rs723;
	mov.u16 	%rs701, %rs723;
	mov.u16 	%rs702, %rs723;
	@%p38 bra 	$L__BB0_76;
	ld.global.nc.v4.u16 	{%rs702, %rs701, %rs700, %rs699}, [%rd2+17408];
$L__BB0_76:
	setp.gt.u32 	%p39, %r8, 5;
	st.shared.v4.u16 	[%r5+18944], {%rs702, %rs701, %rs700, %rs699};
	mov.u16 	%rs703, %rs723;
	mov.u16 	%rs704, %rs723;
	mov.u16 	%rs705, %rs723;
	mov.u16 	%rs706, %rs723;
	@%p39 bra 	$L__BB0_78;
	ld.global.nc.v4.u16 	{%rs706, %rs705, %rs704, %rs703}, [%rd2+18432];
$L__BB0_78:
	setp.gt.u32 	%p40, %r8, 5;
	st.shared.v4.u16 	[%r5+20032], {%rs706, %rs705, %rs704, %rs703};
	mov.u16 	%rs707, %rs723;
	mov.u16 	%rs708, %rs723;
	mov.u16 	%rs709, %rs723;
	mov.u16 	%rs710, %rs723;
	@%p40 bra 	$L__BB0_80;
	ld.global.nc.v4.u16 	{%rs710, %rs709, %rs708, %rs707}, [%rd2+19456];
$L__BB0_80:
	setp.gt.u32 	%p41, %r8, 5;
	st.shared.v4.u16 	[%r5+21120], {%rs710, %rs709, %rs708, %rs707};
	mov.u16 	%rs711, %rs723;
	mov.u16 	%rs712, %rs723;
	mov.u16 	%rs713, %rs723;
	mov.u16 	%rs714, %rs723;
	@%p41 bra 	$L__BB0_82;
	ld.global.nc.v4.u16 	{%rs714, %rs713, %rs712, %rs711}, [%rd2+20480];
$L__BB0_82:
	setp.gt.u32 	%p42, %r8, 5;
	st.shared.v4.u16 	[%r5+22208], {%rs714, %rs713, %rs712, %rs711};
	mov.u16 	%rs715, %rs723;
	mov.u16 	%rs716, %rs723;
	mov.u16 	%rs717, %rs723;
	mov.u16 	%rs718, %rs723;
	@%p42 bra 	$L__BB0_84;
	ld.global.nc.v4.u16 	{%rs718, %rs717, %rs716, %rs715}, [%rd2+21504];
$L__BB0_84:
	setp.gt.u32 	%p43, %r8, 5;
	st.shared.v4.u16 	[%r5+23296], {%rs718, %rs717, %rs716, %rs715};
	mov.u16 	%rs719, %rs723;
	mov.u16 	%rs720, %rs723;
	mov.u16 	%rs721, %rs723;
	mov.u16 	%rs722, %rs723;
	@%p43 bra 	$L__BB0_86;
	ld.global.nc.v4.u16 	{%rs722, %rs721, %rs720, %rs719}, [%rd2+22528];
$L__BB0_86:
	setp.gt.u32 	%p44, %r8, 5;
	st.shared.v4.u16 	[%r5+24384], {%rs722, %rs721, %rs720, %rs719};
	mov.u16 	%rs724, %rs723;
	mov.u16 	%rs725, %rs723;
	mov.u16 	%rs726, %rs723;
	@%p44 bra 	$L__BB0_88;
	ld.global.nc.v4.u16 	{%rs726, %rs725, %rs724, %rs723}, [%rd2+23552];
$L__BB0_88:
	ld.param.u64 	%rd29, [main_kernel_param_0];
	cvta.to.global.u64 	%rd26, %rd29;
	st.shared.v4.u16 	[%r5+25472], {%rs726, %rs725, %rs724, %rs723};
	st.shared.v4.u16 	[%r5+26560], {%rs543, %rs544, %rs543, %rs544};
	ld.global.nc.v4.u32 	{%r1525, %r1526, %r1527, %r1528}, [%rd3+262144];
	st.shared.v4.u32 	[%r23], {%r1525, %r1526, %r1527, %r1528};
	ld.global.nc.v4.u32 	{%r1529, %r1530, %r1531, %r1532}, [%rd3+278528];
	st.shared.v4.u32 	[%r23+5120], {%r1529, %r1530, %r1531, %r1532};
	bar.sync 	0;
	mov.b32 	%r1533, 136;
	wmma.load.a.sync.aligned.row.m16n16k16.shared.f16 	{%r1534, %r1535, %r1536, %r1537, %r1538, %r1539, %r1540, %r1541}, [%r44], %r1533;
	mov.b32 	%r1543, 40;
	wmma.load.b.sync.aligned.row.m16n16k16.shared.f16 	{%r1544, %r1545, %r1546, %r1547, %r1548, %r1549, %r1550, %r1551}, [%r506], %r1543;
	wmma.mma.sync.aligned.row.row.m16n16k16.f16.f16 {%r1552, %r1553, %r1554, %r1555}, {%r1534, %r1535, %r1536, %r1537, %r1538, %r1539, %r1540, %r1541}, {%r1544, %r1545, %r1546, %r1547, %r1548, %r1549, %r1550, %r1551}, {%r73, %r74, %r75, %r76};
	wmma.load.a.sync.aligned.row.m16n16k16.shared.f16 	{%r1556, %r1557, %r1558, %r1559, %r1560, %r1561, %r1562, %r1563}, [%r45], %r1533;
	wmma.load.b.sync.aligned.row.m16n16k16.shared.f16 	{%r1565, %r1566, %r1567, %r1568, %r1569, %r1570, %r1571, %r1572}, [%r538], %r1543;
	wmma.mma.sync.aligned.row.row.m16n16k16.f16.f16 {%r1573, %r1574, %r1575, %r1576}, {%r1556, %r1557, %r1558, %r1559, %r1560, %r1561, %r1562, %r1563}, {%r1565, %r1566, %r1567, %r1568, %r1569, %r1570, %r1571, %r1572}, {%r1552, %r1553, %r1554, %r1555};
	wmma.load.a.sync.aligned.row.m16n16k16.shared.f16 	{%r1577, %r1578, %r1579, %r1580, %r1581, %r1582, %r1583, %r1584}, [%r46], %r1533;
	wmma.load.b.sync.aligned.row.m16n16k16.shared.f16 	{%r1586, %r1587, %r1588, %r1589, %r1590, %r1591, %r1592, %r1593}, [%r559], %r1543;
	wmma.mma.sync.aligned.row.row.m16n16k16.f16.f16 {%r1594, %r1595, %r1596, %r1597}, {%r1577, %r1578, %r1579, %r1580, %r1581, %r1582, %r1583, %r1584}, {%r1586, %r1587, %r1588, %r1589, %r1590, %r1591, %r1592, %r1593}, {%r1573, %r1574, %r1575, %r1576};
	wmma.load.a.sync.aligned.row.m16n16k16.shared.f16 	{%r1598, %r1599, %r1600, %r1601, %r1602, %r1603, %r1604, %r1605}, [%r27], %r1533;
	wmma.load.b.sync.aligned.row.m16n16k16.shared.f16 	{%r1607, %r1608, %r1609, %r1610, %r1611, %r1612, %r1613, %r1614}, [%r580], %r1543;
	wmma.mma.sync.aligned.row.row.m16n16k16.f16.f16 {%r1615, %r1616, %r1617, %r1618}, {%r1598, %r1599, %r1600, %r1601, %r1602, %r1603, %r1604, %r1605}, {%r1607, %r1608, %r1609, %r1610, %r1611, %r1612, %r1613, %r1614}, {%r1594, %r1595, %r1596, %r1597};
	wmma.load.a.sync.aligned.row.m16n16k16.shared.f16 	{%r1619, %r1620, %r1621, %r1622, %r1623, %r1624, %r1625, %r1626}, [%r47], %r1533;
	wmma.load.b.sync.aligned.row.m16n16k16.shared.f16 	{%r1628, %r1629, %r1630, %r1631, %r1632, %r1633, %r1634, %r1635}, [%r601], %r1543;
	wmma.mma.sync.aligned.row.row.m16n16k16.f16.f16 {%r1636, %r1637, %r1638, %r1639}, {%r1619, %r1620, %r1621, %r1622, %r1623, %r1624, %r1625, %r1626}, {%r1628, %r1629, %r1630, %r1631, %r1632, %r1633, %r1634, %r1635}, {%r1615, %r1616, %r1617, %r1618};
	wmma.load.a.sync.aligned.row.m16n16k16.shared.f16 	{%r1640, %r1641, %r1642, %r1643, %r1644, %r1645, %r1646, %r1647}, [%r48], %r1533;
	wmma.load.b.sync.aligned.row.m16n16k16.shared.f16 	{%r1649, %r1650, %r1651, %r1652, %r1653, %r1654, %r1655, %r1656}, [%r622], %r1543;
	wmma.mma.sync.aligned.row.row.m16n16k16.f16.f16 {%r1657, %r1658, %r1659, %r1660}, {%r1640, %r1641, %r1642, %r1643, %r1644, %r1645, %r1646, %r1647}, {%r1649, %r1650, %r1651, %r1652, %r1653, %r1654, %r1655, %r1656}, {%r1636, %r1637, %r1638, %r1639};
	wmma.load.a.sync.aligned.row.m16n16k16.shared.f16 	{%r1661, %r1662, %r1663, %r1664, %r1665, %r1666, %r1667, %r1668}, [%r30], %r1533;
	wmma.load.b.sync.aligned.row.m16n16k16.shared.f16 	{%r1670, %r1671, %r1672, %r1673, %r1674, %r1675, %r1676, %r1677}, [%r643], %r1543;
	wmma.mma.sync.aligned.row.row.m16n16k16.f16.f16 {%r1678, %r1679, %r1680, %r1681}, {%r1661, %r1662, %r1663, %r1664, %r1665, %r1666, %r1667, %r1668}, {%r1670, %r1671, %r1672, %r1673, %r1674, %r1675, %r1676, %r1677}, {%r1657, %r1658, %r1659, %r1660};
	wmma.load.a.sync.aligned.row.m16n16k16.shared.f16 	{%r1682, %r1683, %r1684, %r1685, %r1686, %r1687, %r1688, %r1689}, [%r31], %r1533;
	wmma.load.b.sync.aligned.row.m16n16k16.shared.f16 	{%r1691, %r1692, %r1693, %r1694, %r1695, %r1696, %r1697, %r1698}, [%r664], %r1543;
	wmma.mma.sync.aligned.row.row.m16n16k16.f16.f16 {%r1699, %r1700, %r1701, %r1702}, {%r1682, %r1683, %r1684, %r1685, %r1686, %r1687, %r1688, %r1689}, {%r1691, %r1692, %r1693, %r1694, %r1695, %r1696, %r1697, %r1698}, {%r1678, %r1679, %r1680, %r1681};
	bar.sync 	0;
	shl.b32 	%r1703, %r1, 9;
	mad.lo.s32 	%r1705, %r1, -3840, %r507;
	mov.b32 	%r1706, 16;
	wmma.store.d.sync.aligned.row.m16n16k16.shared.f16 	[%r1705], {%r1699, %r1700, %r1701, %r1702}, %r1706;
	bar.sync 	0;
	shl.b32 	%r1707, %r2, 4;
	and.b32  	%r1708, %r1707, 1920;
	mov.u32 	%r1709, %ctaid.y;
	shl.b32 	%r1710, %r1709, 5;
	shl.b32 	%r1711, %r2, 1;
	and.b32  	%r1712, %r1711, 14;
	add.s32 	%r1713, %r1710, %r1703;
	mov.u32 	%r1714, %ctaid.x;
	shl.b32 	%r1715, %r1714, 12;
	and.b32  	%r1716, %r1715, 2147475456;
	add.s32 	%r1717, %r1713, %r1716;
	add.s32 	%r1718, %r1717, %r1708;
	shl.b32 	%r1719, %r1714, 4;
	and.b32  	%r1720, %r1719, 16;
	or.b32  	%r1721, %r1718, %r1720;
	or.b32  	%r1722, %r1721, %r1712;
	mul.wide.u32 	%rd27, %r1722, 2;
	add.s64 	%rd28, %rd26, %rd27;
	shl.b32 	%r1723, %r1, 6;
	add.s32 	%r1724, %r1723, %r1711;
	shl.b32 	%r1725, %r1724, 1;
	add.s32 	%r1726, %r506, %r1725;
	ld.shared.u32 	%r1727, [%r1726];
	st.global.u32 	[%rd28], %r1727;
	ld.shared.u32 	%r1728, [%r1726+512];
	st.global.u32 	[%rd28+4096], %r1728;
	ld.shared.u32 	%r1729, [%r1726+1024];
	st.global.u32 	[%rd28+8192], %r1729;
	ld.shared.u32 	%r1730, [%r1726+1536];
	st.global.u32 	[%rd28+12288], %r1730;
	ret;

}


// ===== COMPILED SASS (sm_100) =====

	.target	sm_100

	.elftype	@"ET_EXEC"


//--------------------- .note.nv.tkinfo           --------------------------
	.section	.note.nv.tkinfo,"",@"SHT_NOTE"
	.sectionflags	@"SHF_NOTE_NV_TKINFO"
	.tkinfo
        /*0018*/ 	.word	0x00000002
        /*0030*/ 	.string	""
        /*0030*/ 	.string	"ptxas"
        /*0030*/ 	.string	"Cuda compilation tools, release 13.0, V13.0.88"
        /*0030*/ 	.string	"Build cuda_13.0.r13.0/compiler.36424714_0"
        /*0030*/ 	.string	"-arch sm_100 -m 64 "



//--------------------- .note.nv.cuinfo           --------------------------
	.section	.note.nv.cuinfo,"",@"SHT_NOTE"
	.sectionflags	@"SHF_NOTE_NV_CUINFO"
        /*0018*/ 	.short	0x0002
        /*001a*/ 	.short	0x0064
        /*001c*/ 	.short	0x0082
	.zero		2


//--------------------- .nv.info                  --------------------------
	.section	.nv.info,"",@"SHT_CUDA_INFO"
	.align	4


	//----- nvinfo : EIATTR_REGCOUNT
	.align		4
        /*0000*/ 	.byte	0x04, 0x2f
        /*0002*/ 	.short	(.L_1 - .L_0)
	.align		4
.L_0:
        /*0004*/ 	.word	index@(main_kernel)
        /*0008*/ 	.word	0x0000006a


	//----- nvinfo : EIATTR_FRAME_SIZE
	.align		4
.L_1:
        /*000c*/ 	.byte	0x04, 0x11
        /*000e*/ 	.short	(.L_3 - .L_2)
	.align		4
.L_2:
        /*0010*/ 	.word	index@(main_kernel)
        /*0014*/ 	.word	0x00000000


	//----- nvinfo : EIATTR_MIN_STACK_SIZE
	.align		4
.L_3:
        /*0018*/ 	.byte	0x04, 0x12
        /*001a*/ 	.short	(.L_5 - .L_4)
	.align		4
.L_4:
        /*001c*/ 	.word	index@(main_kernel)
        /*0020*/ 	.word	0x00000000
.L_5:


//--------------------- .nv.compat                --------------------------
	.section	.nv.compat,"",@"SHT_CUDA_COMPAT_INFO"
	.align	4
        /*0000*/ 	.byte	0x02, 0x09, 0x00, 0x00, 0x02, 0x02, 0x01, 0x00, 0x02, 0x05, 0x05, 0x00, 0x03, 0x07, 0x01, 0x01
        /*0010*/ 	.byte	0x02, 0x03, 0x00, 0x00, 0x02, 0x06, 0x01, 0x00, 0x04, 0x0b, 0x08, 0x00, 0x09, 0x00, 0x00, 0x00
        /*0020*/ 	.byte	0x00, 0x00, 0x00, 0x00


//--------------------- .nv.info.main_kernel      --------------------------
	.section	.nv.info.main_kernel,"",@"SHT_CUDA_INFO"
	.sectionflags	@""
	.align	4


	//----- nvinfo : EIATTR_CUDA_API_VERSION
	.align		4
        /*0000*/ 	.byte	0x04, 0x37
        /*0002*/ 	.short	(.L_7 - .L_6)
.L_6:
        /*0004*/ 	.word	0x00000082


	//----- nvinfo : EIATTR_KPARAM_INFO
	.align		4
.L_7:
        /*0008*/ 	.byte	0x04, 0x17
        /*000a*/ 	.short	(.L_9 - .L_8)
.L_8:
        /*000c*/ 	.word	0x00000000
        /*0010*/ 	.short	0x0002
        /*0012*/ 	.short	0x0010
        /*0014*/ 	.byte	0x00, 0xf5, 0x21, 0x00


	//----- nvinfo : EIATTR_KPARAM_INFO
	.align		4
.L_9:
        /*0018*/ 	.byte	0x04, 0x17
        /*001a*/ 	.short	(.L_11 - .L_10)
.L_10:
        /*001c*/ 	.word	0x00000000
        /*0020*/ 	.short	0x0001
        /*0022*/ 	.short	0x0008
        /*0024*/ 	.byte	0x00, 0xf5, 0x21, 0x00


	//----- nvinfo : EIATTR_KPARAM_INFO
	.align		4
.L_11:
        /*0028*/ 	.byte	0x04, 0x17
        /*002a*/ 	.short	(.L_13 - .L_12)
.L_12:
        /*002c*/ 	.word	0x00000000
        /*0030*/ 	.short	0x0000
        /*0032*/ 	.short	0x0000
        /*0034*/ 	.byte	0x00, 0xf5, 0x21, 0x00


	//----- nvinfo : EIATTR_SPARSE_MMA_MASK
	.align		4
.L_13:
        /*0038*/ 	.byte	0x03, 0x50
        /*003a*/ 	.short	0x0000


	//----- nvinfo : EIATTR_WMMA_USED
	.align		4
        /*003c*/ 	.byte	0x01, 0x2b
	.zero		2


	//----- nvinfo : EIATTR_MAXREG_COUNT
	.align		4
        /*0040*/ 	.byte	0x03, 0x1b
        /*0042*/ 	.short	0x00ff


	//----- nvinfo : EIATTR_NUM_BARRIERS
	.align		4
        /*0044*/ 	.byte	0x02, 0x4c
        /*0046*/ 	.byte	0x01
	.zero		1


	//----- nvinfo : EIATTR_MERCURY_ISA_VERSION
	.align		4
        /*0048*/ 	.byte	0x03, 0x5f
        /*004a*/ 	.short	0x0101


	//----- nvinfo : EIATTR_VRC_CTA_INIT_COUNT
	.align		4
        /*004c*/ 	.byte	0x02, 0x4a
	.zero		1
	.zero		1


	//----- nvinfo : EIATTR_EXIT_INSTR_OFFSETS
	.align		4
        /*0050*/ 	.byte	0x04, 0x1c
        /*0052*/ 	.short	(.L_15 - .L_14)


	//   ....[0]....
.L_14:
        /*0054*/ 	.word	0x000049e0


	//----- nvinfo : EIATTR_MAX_THREADS
	.align		4
.L_15:
        /*0058*/ 	.byte	0x04, 0x05
        /*005a*/ 	.short	(.L_17 - .L_16)
.L_16:
        /*005c*/ 	.word	0x00000080
        /*0060*/ 	.word	0x00000001
        /*0064*/ 	.word	0x00000001


	//----- nvinfo : EIATTR_CBANK_PARAM_SIZE
	.align		4
.L_17:
        /*0068*/ 	.byte	0x03, 0x19
        /*006a*/ 	.short	0x0018


	//----- nvinfo : EIATTR_PARAM_CBANK
	.align		4
        /*006c*/ 	.byte	0x04, 0x0a
        /*006e*/ 	.short	(.L_19 - .L_18)
	.align		4
.L_18:
        /*0070*/ 	.word	index@(.nv.constant0.main_kernel)
        /*0074*/ 	.short	0x0380
        /*0076*/ 	.short	0x0018


	//----- nvinfo : EIATTR_SW_WAR
	.align		4
.L_19:
        /*0078*/ 	.byte	0x04, 0x36
        /*007a*/ 	.short	(.L_21 - .L_20)
.L_20:
        /*007c*/ 	.word	0x00000008
.L_21:


//--------------------- .nv.callgraph             --------------------------
	.section	.nv.callgraph,"",@"SHT_CUDA_CALLGRAPH"
	.align	4
	.sectionentsize	8
	.align		4
        /*0000*/ 	.word	0x00000000
	.align		4
        /*0004*/ 	.word	0xffffffff
	.align		4
        /*0008*/ 	.word	0x00000000
	.align		4
        /*000c*/ 	.word	0xfffffffe
	.align		4
        /*0010*/ 	.word	0x00000000
	.align		4
        /*0014*/ 	.word	0xfffffffd
	.align		4
        /*0018*/ 	.word	0x00000000
	.align		4
        /*001c*/ 	.word	0xfffffffc


//--------------------- .text.main_kernel         --------------------------
	.section	.text.main_kernel,"ax",@progbits
	.align	128
        .global         main_kernel
        .type           main_kernel,@function
        .size           main_kernel,(.L_x_1 - main_kernel)
        .other          main_kernel,@"STO_CUDA_ENTRY STV_DEFAULT"
main_kernel:
.text.main_kernel:
[----:B------:R-:W-:Y:S01]  /*0000*/  LDC R1, c[0x0][0x37c] ;  /* 0x0000df00ff017b82 */ /* 0x000fe20000000800 */
[----:B------:R-:W0:Y:S07]  /*0010*/  S2R R76, SR_CTAID.X ;  /* 0x00000000004c7919 */ /* 0x000e2e0000002500 */
[----:B------:R-:W1:Y:S01]  /*0020*/  LDC.64 R68, c[0x0][0x388] ;  /* 0x0000e200ff447b82 */ /* 0x000e620000000a00 */
[----:B------:R-:W2:Y:S01]  /*0030*/  LDCU.64 UR4, c[0x0][0x358] ;  /* 0x00006b00ff0477ac */ /* 0x000ea20008000a00 */
[----:B------:R-:W3:Y:S01]  /*0040*/  S2R R30, SR_TID.X ;  /* 0x00000000001e7919 */ /* 0x000ee20000002100 */
[----:B------:R-:W4:Y:S05]  /*0050*/  S2R R77, SR_TID.Y ;  /* 0x00000000004d7919 */ /* 0x000f2a0000002200 */
[----:B------:R-:W5:Y:S01]  /*0060*/  LDC.64 R90, c[0x0][0x390] ;  /* 0x0000e400ff5a7b82 */ /* 0x000f620000000a00 */
[C---:B0-----:R-:W-:Y:S01]  /*0070*/  ISETP.GE.U32.AND P0, PT, R76.reuse, 0x2, PT ;  /* 0x000000024c00780c */ /* 0x041fe20003f06070 */
[----:B------:R-:W-:-:S02]  /*0080*/  IMAD.SHL.U32 R0, R76, 0x1000, RZ ;  /* 0x000010004c007824 */ /* 0x000fc400078e00ff */
[----:B---3--:R-:W-:-:S03]  /*0090*/  IMAD.SHL.U32 R2, R30, 0x4, RZ ;  /* 0x000000041e027824 */ /* 0x008fc600078e00ff */
[----:B------:R-:W-:-:S07]  /*00a0*/  LOP3.LUT R3, R0, 0x7fffe000, RZ, 0xc0, !PT ;  /* 0x7fffe00000037812 */ /* 0x000fce00078ec0ff */
[----:B----4-:R-:W-:-:S05]  /*00b0*/  @P0 IMAD R0, R77, 0x80, R2 ;  /* 0x000000804d000824 */ /* 0x010fca00078e0202 */
[----:B------:R-:W-:-:S05]  /*00c0*/  @P0 IADD3 R29, PT, PT, R0, -0x1000, R3 ;  /* 0xfffff000001d0810 */ /* 0x000fca0007ffe003 */
[----:B-1----:R-:W-:Y:S01]  /*00d0*/  @P0 IMAD.WIDE.U32 R28, R29, 0x2, R68 ;  /* 0x000000021d1c0825 */ /* 0x002fe200078e0044 */
[----:B------:R-:W-:-:S05]  /*00e0*/  @P0 IADD3 R5, PT, PT, R0, -0xe00, R3 ;  /* 0xfffff20000050810 */ /* 0x000fca0007ffe003 */
[----:B--2---:R-:W2:Y:S01]  /*00f0*/  @P0 LDG.E.64.CONSTANT R28, desc[UR4][R28.64] ;  /* 0x000000041c1c0981 */ /* 0x004ea2000c1e9b00 */
[----:B------:R-:W-:Y:S01]  /*0100*/  @P0 IMAD.WIDE.U32 R4, R5, 0x2, R68 ;  /* 0x0000000205040825 */ /* 0x000fe200078e0044 */
[----:B------:R-:W-:-:S05]  /*0110*/  @P0 IADD3 R17, PT, PT, R0, -0xc00, R3 ;  /* 0xfffff40000110810 */ /* 0x000fca0007ffe003 */
[----:B------:R-:W3:Y:S01]  /*0120*/  @P0 LDG.E.64.CONSTANT R4, desc[UR4][R4.64] ;  /* 0x0000000404040981 */ /* 0x000ee2000c1e9b00 */
[----:B------:R-:W-:-:S06]  /*0130*/  @P0 IMAD.WIDE.U32 R16, R17, 0x2, R68 ;  /* 0x0000000211100825 */ /* 0x000fcc00078e0044 */
[----:B------:R-:W4:Y:S01]  /*0140*/  @P0 LDG.E.64.CONSTANT R16, desc[UR4][R16.64] ;  /* 0x0000000410100981 */ /* 0x000f22000c1e9b00 */
[C-C-:B------:R-:W-:Y:S02]  /*0150*/  @P0 IADD3 R19, PT, PT, R0.reuse, -0xa00, R3.reuse ;  /* 0xfffff60000130810 */ /* 0x140fe40007ffe003 */
[C-C-:B------:R-:W-:Y:S02]  /*0160*/  @P0 IADD3 R23, PT, PT, R0.reuse, -0x800, R3.reuse ;  /* 0xfffff80000170810 */ /* 0x140fe40007ffe003 */
[----:B------:R-:W-:Y:S01]  /*0170*/  @P0 IADD3 R21, PT, PT, R0, -0x600, R3 ;  /* 0xfffffa0000150810 */ /* 0x000fe20007ffe003 */
[----:B------:R-:W-:Y:S01]  /*0180*/  @P0 IMAD.WIDE.U32 R18, R19, 0x2, R68 ;  /* 0x0000000213120825 */ /* 0x000fe200078e0044 */
[----:B------:R-:W0:Y:S03]  /*0190*/  S2R R0, SR_CTAID.Y ;  /* 0x0000000000007919 */ /* 0x000e260000002600 */
[----:B------:R-:W-:-:S02]  /*01a0*/  @P0 IMAD R6, R77, 0x80, R2 ;  /* 0x000000804d060824 */ /* 0x000fc400078e0202 */
[----:B------:R-:W-:Y:S01]  /*01b0*/  IMAD R79, R77, 0x88, R2 ;  /* 0x000000884d4f7824 */ /* 0x000fe200078e0202 */
[----:B------:R-:W4:Y:S01]  /*01c0*/  @P0 LDG.E.64.CONSTANT R18, desc[UR4][R18.64] ;  /* 0x0000000412120981 */ /* 0x000f22000c1e9b00 */
[----:B------:R-:W-:Y:S01]  /*01d0*/  @P0 IMAD.WIDE.U32 R22, R23, 0x2, R68 ;  /* 0x0000000217160825 */ /* 0x000fe200078e0044 */
[----:B------:R-:W-:-:S03]  /*01e0*/  @P0 IADD3 R25, PT, PT, R6, -0x400, R3 ;  /* 0xfffffc0006190810 */ /* 0x000fc60007ffe003 */
[C---:B------:R-:W-:Y:S02]  /*01f0*/  IMAD R2, R77.reuse, -0x8, R79 ;  /* 0xfffffff84d027824 */ /* 0x040fe400078e024f */
[----:B------:R-:W-:Y:S01]  /*0200*/  IMAD.SHL.U32 R6, R77, 0x800, RZ ;  /* 0x000008004d067824 */ /* 0x000fe200078e00ff */
[----:B------:R-:W4:Y:S01]  /*0210*/  @P0 LDG.E.64.CONSTANT R22, desc[UR4][R22.64] ;  /* 0x0000000416160981 */ /* 0x000f22000c1e9b00 */
[----:B------:R-:W-:Y:S02]  /*0220*/  IMAD.IADD R33, R3, 0x1, R2 ;  /* 0x0000000103217824 */ /* 0x000fe400078e0202 */
[----:B------:R-:W-:Y:S01]  /*0230*/  IMAD.SHL.U32 R7, R30, 0x10, RZ ;  /* 0x000000101e077824 */ /* 0x000fe200078e00ff */
[----:B------:R-:W-:Y:S01]  /*0240*/  LOP3.LUT R3, R6, 0x3f000, RZ, 0xc0, !PT ;  /* 0x0003f00006037812 */ /* 0x000fe200078ec0ff */
[----:B------:R-:W-:Y:S02]  /*0250*/  IMAD.SHL.U32 R2, R77, 0x200, RZ ;  /* 0x000002004d027824 */ /* 0x000fe400078e00ff */
[----:B------:R-:W-:Y:S01]  /*0260*/  @P0 IMAD.WIDE.U32 R20, R21, 0x2, R68 ;  /* 0x0000000215140825 */ /* 0x000fe200078e0044 */
[----:B------:R-:W-:-:S02]  /*0270*/  LOP3.LUT R7, R7, 0x7e0, RZ, 0xc0, !PT ;  /* 0x000007e007077812 */ /* 0x000fc400078ec0ff */
[----:B------:R-:W-:Y:S01]  /*0280*/  LOP3.LUT R2, R2, 0x200, RZ, 0xc0, !PT ;  /* 0x0000020002027812 */ /* 0x000fe200078ec0ff */
[----:B------:R-:W-:Y:S02]  /*0290*/  @P0 IMAD.WIDE.U32 R24, R25, 0x2, R68 ;  /* 0x0000000219180825 */ /* 0x000fe400078e0044 */
[----:B------:R-:W4:Y:S02]  /*02a0*/  @P0 LDG.E.64.CONSTANT R20, desc[UR4][R20.64] ;  /* 0x0000000414140981 */ /* 0x000f24000c1e9b00 */
[----:B------:R-:W-:Y:S02]  /*02b0*/  IMAD.SHL.U32 R6, R30, 0x8, RZ ;  /* 0x000000081e067824 */ /* 0x000fe400078e00ff */
[----:B------:R-:W4:Y:S01]  /*02c0*/  @P0 LDG.E.64.CONSTANT R24, desc[UR4][R24.64] ;  /* 0x0000000418180981 */ /* 0x000f22000c1e9b00 */
[----:B0-----:R-:W-:Y:S02]  /*02d0*/  IMAD R3, R0, 0x400, R3 ;  /* 0x0000040000037824 */ /* 0x001fe400078e0203 */
[----:B------:R-:W-:-:S03]  /*02e0*/  IMAD.WIDE.U32 R92, R33, 0x2, R68 ;  /* 0x00000002215c7825 */ /* 0x000fc600078e0044 */
[----:B------:R-:W-:Y:S01]  /*02f0*/  IADD3 R12, PT, PT, R7, R3, R2 ;  /* 0x00000003070c7210 */ /* 0x000fe20007ffe002 */
[----:B------:R-:W-:Y:S01]  /*0300*/  IMAD.SHL.U32 R7, R76, 0x10, RZ ;  /* 0x000000104c077824 */ /* 0x000fe200078e00ff */
[----:B------:R-:W-:Y:S01]  /*0310*/  LOP3.LUT R31, R6, 0x8, RZ, 0xc0, !PT ;  /* 0x00000008061f7812 */ /* 0x000fe200078ec0ff */
[----:B------:R-:W4:Y:S03]  /*0320*/  LDG.E.64.CONSTANT R54, desc[UR4][R92.64] ;  /* 0x000000045c367981 */ /* 0x000f26000c1e9b00 */
[----:B------:R-:W-:Y:S01]  /*0330*/  LOP3.LUT R13, R7, 0x10, RZ, 0xc0, !PT ;  /* 0x00000010070d7812 */ /* 0x000fe200078ec0ff */
[----:B------:R-:W4:Y:S03]  /*0340*/  LDG.E.64.CONSTANT R52, desc[UR4][R92.64+0x400] ;  /* 0x000400045c347981 */ /* 0x000f26000c1e9b00 */
[----:B------:R-:W-:Y:S01]  /*0350*/  IADD3 R13, PT, PT, R31, R12, R13 ;  /* 0x0000000c1f0d7210 */ /* 0x000fe20007ffe00d */
[----:B------:R-:W4:Y:S04]  /*0360*/  LDG.E.64.CONSTANT R26, desc[UR4][R92.64+0x800] ;  /* 0x000800045c1a7981 */ /* 0x000f28000c1e9b00 */
[----:B-----5:R-:W-:Y:S01]  /*0370*/  IMAD.WIDE.U32 R90, R13, 0x2, R90 ;  /* 0x000000020d5a7825 */ /* 0x020fe200078e005a */
[----:B------:R-:W5:Y:S04]  /*0380*/  LDG.E.64.CONSTANT R2, desc[UR4][R92.64+0xc00] ;  /* 0x000c00045c027981 */ /* 0x000f68000c1e9b00 */
[----:B------:R-:W5:Y:S04]  /*0390*/  LDG.E.64.CONSTANT R8, desc[UR4][R92.64+0x1000] ;  /* 0x001000045c087981 */ /* 0x000f68000c1e9b00 */
[----:B------:R-:W5:Y:S04]  /*03a0*/  LDG.E.64.CONSTANT R10, desc[UR4][R92.64+0x1400] ;  /* 0x001400045c0a7981 */ /* 0x000f68000c1e9b00 */
[----:B------:R-:W5:Y:S04]  /*03b0*/  LDG.E.64.CONSTANT R6, desc[UR4][R92.64+0x1800] ;  /* 0x001800045c067981 */ /* 0x000f68000c1e9b00 */
[----:B------:R-:W5:Y:S04]  /*03c0*/  LDG.E.128.CONSTANT R12, desc[UR4][R90.64] ;  /* 0x000000045a0c7981 */ /* 0x000f68000c1e9d00 */
[----:B------:R-:W5:Y:S01]  /*03d0*/  LDG.E.128.CONSTANT R56, desc[UR4][R90.64+0x4000] ;  /* 0x004000045a387981 */ /* 0x000f62000c1e9d00 */
[----:B------:R-:W0:Y:S01]  /*03e0*/  S2R R65, SR_LANEID ;  /* 0x0000000000417919 */ /* 0x000e220000000000 */
[----:B------:R-:W-:Y:S01]  /*03f0*/  SHF.R.U32.HI R30, RZ, 0x1, R30 ;  /* 0x00000001ff1e7819 */ /* 0x000fe2000001161e */
[----:B------:R-:W1:Y:S04]  /*0400*/  S2R R35, SR_CgaCtaId ;  /* 0x0000000000237919 */ /* 0x000e680000008800 */
[----:B------:R-:W-:Y:S01]  /*0410*/  IMAD R34, R77, 0x10, R30 ;  /* 0x000000104d227824 */ /* 0x000fe200078e021e */
[----:B------:R-:W-:Y:S01]  /*0420*/  MOV R80, 0x400 ;  /* 0x0000040000507802 */ /* 0x000fe20000000f00 */
[----:B------:R-:W-:Y:S01]  /*0430*/  IMAD.WIDE R68, R33, 0x2, R68 ;  /* 0x0000000221447825 */ /* 0x000fe200078e0244 */
[----:B------:R-:W5:Y:S04]  /*0440*/  LDG.E.128.CONSTANT R60, desc[UR4][R90.64+0xc000] ;  /* 0x00c000045a3c7981 */ /* 0x000f68000c1e9d00 */
[----:B------:R-:W5:Y:S01]  /*0450*/  @P0 LDG.E.64.CONSTANT R40, desc[UR4][R68.64+-0x1c00] ;  /* 0xffe4000444280981 */ /* 0x000f62000c1e9b00 */
[----:B0-----:R-:W-:-:S02]  /*0460*/  SHF.R.U32.HI R32, RZ, 0x3, R65 ;  /* 0x00000003ff207819 */ /* 0x001fc40000011641 */
[----:B------:R-:W-:Y:S01]  /*0470*/  LOP3.LUT R30, R65, 0x7, RZ, 0xc0, !PT ;  /* 0x00000007411e7812 */ /* 0x000fe200078ec0ff */
[----:B------:R-:W-:Y:S01]  /*0480*/  IMAD R31, R34, 0x28, R31 ;  /* 0x00000028221f7824 */ /* 0x000fe200078e021f */
[----:B-1----:R-:W-:Y:S01]  /*0490*/  LEA R80, R35, R80, 0x18 ;  /* 0x0000005023507211 */ /* 0x002fe200078ec0ff */
[----:B------:R-:W-:Y:S01]  /*04a0*/  IMAD.SHL.U32 R67, R32, 0x8, RZ ;  /* 0x0000000820437824 */ /* 0x000fe200078e00ff */
[----:B------:R-:W-:Y:S01]  /*04b0*/  PRMT R32, RZ, 0x5410, RZ ;  /* 0x00005410ff207816 */ /* 0x000fe200000000ff */
[----:B------:R-:W5:Y:S03]  /*04c0*/  @P0 LDG.E.64.CONSTANT R38, desc[UR4][R68.64+-0x1800] ;  /* 0xffe8000444260981 */ /* 0x000f66000c1e9b00 */
[----:B------:R-:W-:Y:S01]  /*04d0*/  LOP3.LUT R67, R67, 0x8, R30, 0xe2, !PT ;  /* 0x0000000843437812 */ /* 0x000fe200078ee21e */
[----:B------:R-:W5:Y:S01]  /*04e0*/  @P0 LDG.E.64.CONSTANT R36, desc[UR4][R68.64+-0x1400] ;  /* 0xffec000444240981 */ /* 0x000f62000c1e9b00 */
[----:B------:R-:W-:Y:S01]  /*04f0*/  PRMT R30, RZ, 0x5410, RZ ;  /* 0x00005410ff1e7816 */ /* 0x000fe200000000ff */
[----:B------:R-:W-:-:S02]  /*0500*/  IMAD R79, R79, 0x2, R80 ;  /* 0x000000024f4f7824 */ /* 0x000fc400078e0250 */
[----:B------:R-:W-:-:S03]  /*0510*/  IMAD R78, R31, 0x2, R80 ;  /* 0x000000021f4e7824 */ /* 0x000fc600078e0250 */
[----:B------:R-:W-:Y:S04]  /*0520*/  STS.64 [R79+0x2800], RZ ;  /* 0x002800ff4f007388 */ /* 0x000fe80000000a00 */
[----:B------:R-:W-:Y:S01]  /*0530*/  STS.64 [R79+0x4a00], RZ ;  /* 0x004a00ff4f007388 */ /* 0x000fe20000000a00 */
[----:B------:R-:W-:Y:S01]  /*0540*/  SHF.R.U32.HI R34, RZ, 0x4, R65 ;  /* 0x00000004ff227819 */ /* 0x000fe20000011641 */
[----:B------:R-:W-:-:S04]  /*0550*/  IMAD R83, R77, 0x1100, R80 ;  /* 0x000011004d537824 */ /* 0x000fc800078e0250 */
[----:B------:R-:W-:Y:S02]  /*0560*/  IMAD.SHL.U32 R34, R34, 0x8, RZ ;  /* 0x0000000822227824 */ /* 0x000fe400078e00ff */
[----:B------:R-:W-:Y:S02]  /*0570*/  VIADD R64, R83, 0x2800 ;  /* 0x0000280053407836 */ /* 0x000fe40000000000 */
[C-C-:B------:R-:W-:Y:S02]  /*0580*/  IMAD R66, R67.reuse, 0x88, R34.reuse ;  /* 0x0000008843427824 */ /* 0x140fe400078e0222 */
[----:B------:R-:W-:-:S04]  /*0590*/  IMAD R67, R67, 0x28, R34 ;  /* 0x0000002843437824 */ /* 0x000fc800078e0222 */
[----:B------:R-:W-:Y:S01]  /*05a0*/  IMAD.U32 R48, R67, 0x2, R80 ;  /* 0x0000000243307824 */ /* 0x000fe200078e0050 */
[----:B--2---:R-:W-:Y:S02]  /*05b0*/  @P0 PRMT R32, R28, 0x7610, R32 ;  /* 0x000076101c200816 */ /* 0x004fe40000000020 */
[----:B------:R-:W-:Y:S02]  /*05c0*/  @P0 PRMT R30, R29, 0x7610, R30 ;  /* 0x000076101d1e0816 */ /* 0x000fe4000000001e */
[----:B------:R-:W-:Y:S02]  /*05d0*/  @P0 PRMT R32, R32, 0x7610, R28 ;  /* 0x0000761020200816 */ /* 0x000fe4000000001c */
[----:B------:R-:W-:Y:S02]  /*05e0*/  @P0 PRMT R30, R30, 0x7610, R29 ;  /* 0x000076101e1e0816 */ /* 0x000fe4000000001d */
[----:B------:R-:W-:Y:S02]  /*05f0*/  PRMT R29, RZ, 0x5410, RZ ;  /* 0x00005410ff1d7816 */ /* 0x000fe400000000ff */
[----:B------:R-:W-:-:S02]  /*0600*/  PRMT R28, RZ, 0x5410, RZ ;  /* 0x00005410ff1c7816 */ /* 0x000fc400000000ff */
[----:B---3--:R-:W-:Y:S02]  /*0610*/  @P0 PRMT R29, R4, 0x7610, R29 ;  /* 0x00007610041d0816 */ /* 0x008fe4000000001d */
[----:B------:R-:W-:Y:S02]  /*0620*/  @P0 PRMT R28, R5, 0x7610, R28 ;  /* 0x00007610051c0816 */ /* 0x000fe4000000001c */
[----:B------:R-:W-:Y:S02]  /*0630*/  @P0 PRMT R29, R29, 0x7610, R4 ;  /* 0x000076101d1d0816 */ /* 0x000fe40000000004 */
[----:B------:R-:W-:Y:S02]  /*0640*/  @P0 PRMT R28, R28, 0x7610, R5 ;  /* 0x000076101c1c0816 */ /* 0x000fe40000000005 */
[----:B------:R-:W-:Y:S02]  /*0650*/  PRMT R5, RZ, 0x5410, RZ ;  /* 0x00005410ff057816 */ /* 0x000fe400000000ff */
[----:B------:R-:W-:-:S02]  /*0660*/  PRMT R4, RZ, 0x5410, RZ ;  /* 0x00005410ff047816 */ /* 0x000fc400000000ff */
[----:B----4-:R-:W-:Y:S02]  /*0670*/  @P0 PRMT R5, R16, 0x7610, R5 ;  /* 0x0000761010050816 */ /* 0x010fe40000000005 */
[----:B------:R-:W-:Y:S02]  /*0680*/  @P0 PRMT R4, R17, 0x7610, R4 ;  /* 0x0000761011040816 */ /* 0x000fe40000000004 */
[----:B------:R-:W-:Y:S02]  /*0690*/  @P0 PRMT R5, R5, 0x7610, R16 ;  /* 0x0000761005050816 */ /* 0x000fe40000000010 */
[----:B------:R-:W-:Y:S01]  /*06a0*/  @P0 PRMT R4, R4, 0x7610, R17 ;  /* 0x0000761004040816 */ /* 0x000fe20000000011 */
[----:B------:R-:W-:Y:S02]  /*06b0*/  IMAD.MOV.U32 R16, RZ, RZ, R29 ;  /* 0x000000ffff107224 */ /* 0x000fe400078e001d */
[----:B------:R-:W-:Y:S02]  /*06c0*/  IMAD.MOV.U32 R17, RZ, RZ, R28 ;  /* 0x000000ffff117224 */ /* 0x000fe400078e001c */
[----:B------:R-:W-:-:S02]  /*06d0*/  IMAD.MOV.U32 R28, RZ, RZ, R5 ;  /* 0x000000ffff1c7224 */ /* 0x000fc400078e0005 */
[----:B------:R-:W-:-:S05]  /*06e0*/  IMAD.MOV.U32 R29, RZ, RZ, R4 ;  /* 0x000000ffff1d7224 */ /* 0x000fca00078e0004 */
[----:B------:R0:W-:Y:S04]  /*06f0*/  STS.64 [R79+0x34c0], R28 ;  /* 0x0034c01c4f007388 */ /* 0x0001e80000000a00 */
[----:B0-----:R-:W2:Y:S01]  /*0700*/  @P0 LDG.E.64.CONSTANT R28, desc[UR4][R68.64+-0x2000] ;  /* 0xffe00004441c0981 */ /* 0x001ea2000c1e9b00 */
[----:B------:R-:W-:Y:S02]  /*0710*/  PRMT R5, RZ, 0x5410, RZ ;  /* 0x00005410ff057816 */ /* 0x000fe400000000ff */
[----:B------:R-:W-:Y:S01]  /*0720*/  PRMT R4, RZ, 0x5410, RZ ;  /* 0x00005410ff047816 */ /* 0x000fe200000000ff */
[----:B------:R0:W-:Y:S01]  /*0730*/  STS.64 [R79+0x3080], R16 ;  /* 0x003080104f007388 */ /* 0x0001e20000000a00 */
[----:B------:R-:W-:Y:S02]  /*0740*/  @P0 PRMT R5, R18, 0x7610, R5 ;  /* 0x0000761012050816 */ /* 0x000fe40000000005 */
[----:B------:R-:W-:-:S02]  /*0750*/  @P0 PRMT R4, R19, 0x7610, R4 ;  /* 0x0000761013040816 */ /* 0x000fc40000000004 */
[----:B------:R-:W-:Y:S02]  /*0760*/  @P0 PRMT R5, R5, 0x7610, R18 ;  /* 0x0000761005050816 */ /* 0x000fe40000000012 */
[----:B------:R-:W-:Y:S02]  /*0770*/  @P0 PRMT R4, R4, 0x7610, R19 ;  /* 0x0000761004040816 */ /* 0x000fe40000000013 */
[----:B0-----:R-:W-:Y:S02]  /*0780*/  PRMT R17, RZ, 0x5410, RZ ;  /* 0x00005410ff117816 */ /* 0x001fe400000000ff */
[----:B------:R-:W-:Y:S02]  /*0790*/  PRMT R16, RZ, 0x5410, RZ ;  /* 0x00005410ff107816 */ /* 0x000fe400000000ff */
[----:B------:R-:W-:Y:S02]  /*07a0*/  @P0 PRMT R17, R22, 0x7610, R17 ;  /* 0x0000761016110816 */ /* 0x000fe40000000011 */
[----:B------:R-:W-:Y:S01]  /*07b0*/  @P0 PRMT R16, R23, 0x7610, R16 ;  /* 0x0000761017100816 */ /* 0x000fe20000000010 */
[----:B------:R-:W-:Y:S01]  /*07c0*/  IMAD.MOV.U32 R18, RZ, RZ, R5 ;  /* 0x000000ffff127224 */ /* 0x000fe200078e0005 */
[----:B------:R-:W-:Y:S01]  /*07d0*/  @P0 PRMT R17, R17, 0x7610, R22 ;  /* 0x0000761011110816 */ /* 0x000fe20000000016 */
[----:B------:R-:W-:Y:S01]  /*07e0*/  IMAD.MOV.U32 R19, RZ, RZ, R4 ;  /* 0x000000ffff137224 */ /* 0x000fe200078e0004 */
[----:B------:R-:W-:-:S02]  /*07f0*/  @P0 PRMT R16, R16, 0x7610, R23 ;  /* 0x0000761010100816 */ /* 0x000fc40000000017 */
[----:B------:R-:W-:Y:S02]  /*0800*/  PRMT R5, RZ, 0x5410, RZ ;  /* 0x00005410ff057816 */ /* 0x000fe400000000ff */
[----:B------:R0:W-:Y:S01]  /*0810*/  STS.64 [R79+0x3900], R18 ;  /* 0x003900124f007388 */ /* 0x0001e20000000a00 */
[----:B------:R-:W-:Y:S02]  /*0820*/  PRMT R4, RZ, 0x5410, RZ ;  /* 0x00005410ff047816 */ /* 0x000fe400000000ff */
[----:B------:R-:W-:Y:S02]  /*0830*/  @P0 PRMT R5, R20, 0x7610, R5 ;  /* 0x0000761014050816 */ /* 0x000fe40000000005 */
[----:B------:R-:W-:Y:S01]  /*0840*/  @P0 PRMT R4, R21, 0x7610, R4 ;  /* 0x0000761015040816 */ /* 0x000fe20000000004 */
[----:B0-----:R-:W-:Y:S01]  /*0850*/  IMAD.MOV.U32 R18, RZ, RZ, R17 ;  /* 0x000000ffff127224 */ /* 0x001fe200078e0011 */
[----:B------:R-:W-:Y:S01]  /*0860*/  PRMT R17, RZ, 0x5410, RZ ;  /* 0x00005410ff117816 */ /* 0x000fe200000000ff */
[----:B------:R-:W-:Y:S01]  /*0870*/  IMAD.MOV.U32 R19, RZ, RZ, R16 ;  /* 0x000000ffff137224 */ /* 0x000fe200078e0010 */
[----:B------:R-:W-:-:S02]  /*0880*/  PRMT R16, RZ, 0x5410, RZ ;  /* 0x00005410ff107816 */ /* 0x000fc400000000ff */
[----:B------:R-:W-:Y:S02]  /*0890*/  @P0 PRMT R17, R24, 0x7610, R17 ;  /* 0x0000761018110816 */ /* 0x000fe40000000011 */
[----:B------:R-:W-:Y:S02]  /*08a0*/  @P0 PRMT R16, R25, 0x7610, R16 ;  /* 0x0000761019100816 */ /* 0x000fe40000000010 */
[----:B------:R-:W-:Y:S02]  /*08b0*/  @P0 PRMT R5, R5, 0x7610, R20 ;  /* 0x0000761005050816 */ /* 0x000fe40000000014 */
[----:B------:R-:W-:Y:S02]  /*08c0*/  @P0 PRMT R4, R4, 0x7610, R21 ;  /* 0x0000761004040816 */ /* 0x000fe40000000015 */
[----:B------:R-:W-:Y:S02]  /*08d0*/  @P0 PRMT R17, R17, 0x7610, R24 ;  /* 0x0000761011110816 */ /* 0x000fe40000000018 */
[----:B------:R-:W-:Y:S01]  /*08e0*/  @P0 PRMT R16, R16, 0x7610, R25 ;  /* 0x0000761010100816 */ /* 0x000fe20000000019 */
[----:B------:R0:W-:Y:S01]  /*08f0*/  STS.64 [R79+0x3d40], R18 ;  /* 0x003d40124f007388 */ /* 0x0001e20000000a00 */
[----:B------:R-:W-:-:S02]  /*0900*/  IMAD.MOV.U32 R33, RZ, RZ, R30 ;  /* 0x000000ffff217224 */ /* 0x000fc400078e001e */
[----:B------:R-:W-:Y:S02]  /*0910*/  IMAD.MOV.U32 R42, RZ, RZ, R54 ;  /* 0x000000ffff2a7224 */ /* 0x000fe400078e0036 */
[----:B------:R-:W-:Y:S01]  /*0920*/  IMAD.MOV.U32 R43, RZ, RZ, R55 ;  /* 0x000000ffff2b7224 */ /* 0x000fe200078e0037 */
[----:B------:R-:W-:Y:S01]  /*0930*/  STS.64 [R79+0x2c40], R32 ;  /* 0x002c40204f007388 */ /* 0x000fe20000000a00 */
[----:B0-----:R-:W-:-:S03]  /*0940*/  IMAD.MOV.U32 R18, RZ, RZ, R5 ;  /* 0x000000ffff127224 */ /* 0x001fc600078e0005 */
[----:B------:R-:W-:Y:S01]  /*0950*/  STS.64 [R79+0x5280], R52 ;  /* 0x005280344f007388 */ /* 0x000fe20000000a00 */
[----:B------:R-:W-:Y:S02]  /*0960*/  IMAD.MOV.U32 R19, RZ, RZ, R4 ;  /* 0x000000ffff137224 */ /* 0x000fe400078e0004 */
[----:B------:R-:W-:Y:S01]  /*0970*/  IMAD.MOV.U32 R4, RZ, RZ, R17 ;  /* 0x000000ffff047224 */ /* 0x000fe200078e0011 */
[----:B------:R-:W-:Y:S01]  /*0980*/  STS.64 [R79+0x56c0], R26 ;  /* 0x0056c01a4f007388 */ /* 0x000fe20000000a00 */
[----:B------:R-:W-:-:S03]  /*0990*/  IMAD.MOV.U32 R5, RZ, RZ, R16 ;  /* 0x000000ffff057224 */ /* 0x000fc600078e0010 */
[----:B------:R0:W-:Y:S04]  /*09a0*/  STS.64 [R79+0x4180], R18 ;  /* 0x004180124f007388 */ /* 0x0001e80000000a00 */
[----:B------:R-:W-:Y:S04]  /*09b0*/  STS.64 [R79+0x45c0], R4 ;  /* 0x0045c0044f007388 */ /* 0x000fe80000000a00 */
[----:B-----5:R-:W-:Y:S04]  /*09c0*/  STS.64 [R79+0x5b00], R2 ;  /* 0x005b00024f007388 */ /* 0x020fe80000000a00 */
[----:B------:R-:W-:Y:S04]  /*09d0*/  STS.64 [R79+0x5f40], R8 ;  /* 0x005f40084f007388 */ /* 0x000fe80000000a00 */
[----:B------:R-:W-:Y:S04]  /*09e0*/  STS.64 [R79+0x6380], R10 ;  /* 0x0063800a4f007388 */ /* 0x000fe80000000a00 */
[----:B------:R-:W-:Y:S04]  /*09f0*/  STS.64 [R79+0x67c0], R6 ;  /* 0x0067c0064f007388 */ /* 0x000fe80000000a00 */
[----:B------:R-:W-:Y:S04]  /*0a00*/  STS.64 [R79+0x4e40], R42 ;  /* 0x004e402a4f007388 */ /* 0x000fe80000000a00 */
[----:B------:R1:W-:Y:S04]  /*0a10*/  STS.128 [R78], R12 ;  /* 0x0000000c4e007388 */ /* 0x0003e80000000c00 */
[----:B------:R3:W-:Y:S01]  /*0a20*/  STS.128 [R78+0x1400], R56 ;  /* 0x001400384e007388 */ /* 0x0007e20000000c00 */
[----:B------:R-:W-:Y:S01]  /*0a30*/  BAR.SYNC.DEFER_BLOCKING 0x0 ;  /* 0x0000000000007b1d */ /* 0x000fe20000010000 */
[----:B------:R-:W-:-:S05]  /*0a40*/  IMAD.U32 R20, R66, 0x2, R64 ;  /* 0x0000000242147824 */ /* 0x000fca00078e0040 */
[----:B------:R-:W4:Y:S04]  /*0a50*/  @P0 LDG.E.64.CONSTANT R30, desc[UR4][R68.64+-0x1000] ;  /* 0xfff00004441e0981 */ /* 0x000f28000c1e9b00 */
[----:B0-----:R-:W5:Y:S01]  /*0a60*/  @P0 LDG.E.64.CONSTANT R18, desc[UR4][R68.64+-0xc00] ;  /* 0xfff4000444120981 */ /* 0x001f62000c1e9b00 */
[----:B------:R-:W-:Y:S02]  /*0a70*/  VIADD R98, R83, 0x2820 ;  /* 0x0000282053627836 */ /* 0x000fe40000000000 */
[----:B------:R-:W-:Y:S01]  /*0a80*/  VIADD R97, R80, 0x500 ;  /* 0x0000050050617836 */ /* 0x000fe20000000000 */
[----:B-1----:R-:W5:Y:S04]  /*0a90*/  @P0 LDG.E.64.CONSTANT R12, desc[UR4][R68.64+-0x800] ;  /* 0xfff80004440c0981 */ /* 0x002f68000c1e9b00 */
[----:B------:R-:W5:Y:S04]  /*0aa0*/  @P0 LDG.E.64.CONSTANT R16, desc[UR4][R68.64+-0x400] ;  /* 0xfffc000444100981 */ /* 0x000f68000c1e9b00 */
[----:B------:R-:W-:Y:S04]  /*0ab0*/  LDSM.16.M88.4 R20, [R20] ;  /* 0x000000001414783b */ /* 0x000fe80000000200 */
[----:B------:R-:W0:Y:S01]  /*0ac0*/  LDSM.16.MT88.4 R48, [R48] ;  /* 0x000000003030783b */ /* 0x000e220000004200 */
[----:B------:R-:W-:-:S02]  /*0ad0*/  IMAD.U32 R32, R66, 0x2, R98 ;  /* 0x0000000242207824 */ /* 0x000fc400078e0062 */
[----:B------:R-:W-:Y:S01]  /*0ae0*/  IMAD.U32 R44, R67, 0x2, R97 ;  /* 0x00000002432c7824 */ /* 0x000fe200078e0061 */
[----:B------:R-:W5:Y:S04]  /*0af0*/  LDG.E.64.CONSTANT R4, desc[UR4][R92.64+0x1c00] ;  /* 0x001c00045c047981 */ /* 0x000f68000c1e9b00 */
[----:B------:R-:W-:Y:S04]  /*0b00*/  LDSM.16.M88.4 R32, [R32] ;  /* 0x000000002020783b */ /* 0x000fe80000000200 */
[----:B------:R-:W1:Y:S01]  /*0b10*/  LDSM.16.MT88.4 R44, [R44] ;  /* 0x000000002c2c783b */ /* 0x000e620000004200 */
[----:B------:R-:W-:-:S02]  /*0b20*/  VIADD R95, R83, 0x2840 ;  /* 0x00002840535f7836 */ /* 0x000fc40000000000 */
[----:B------:R-:W-:-:S04]  /*0b30*/  VIADD R94, R80, 0xa00 ;  /* 0x00000a00505e7836 */ /* 0x000fc80000000000 */
[----:B---3--:R-:W-:-:S06]  /*0b40*/  IMAD.U32 R56, R67, 0x2, R94 ;  /* 0x0000000243387824 */ /* 0x008fcc00078e005e */
[----:B------:R-:W-:Y:S01]  /*0b50*/  LDSM.16.MT88.4 R56, [R56] ;  /* 0x000000003838783b */ /* 0x000fe20000004200 */
[----:B0-----:R-:W-:Y:S01]  /*0b60*/  HMMA.16816.F16 R14, R20, R48, RZ ;  /* 0x00000030140e723c */ /* 0x001fe200000008ff */
[----:B------:R-:W-:-:S07]  /*0b70*/  IMAD.U32 R48, R66, 0x2, R95 ;  /* 0x0000000242307824 */ /* 0x000fce00078e005f */
[----:B------:R-:W-:Y:S01]  /*0b80*/  HMMA.16816.F16 R24, R20, R50, RZ ;  /* 0x000000321418723c */ /* 0x000fe200000008ff */
[----:B------:R-:W3:Y:S04]  /*0b90*/  LDG.E.128.CONSTANT R20, desc[UR4][R90.64+0x8000] ;  /* 0x008000045a147981 */ /* 0x000ee8000c1e9d00 */
[----:B------:R-:W0:Y:S01]  /*0ba0*/  LDSM.16.M88.4 R48, [R48] ;  /* 0x000000003030783b */ /* 0x000e220000000200 */
[----:B------:R-:W-:Y:S02]  /*0bb0*/  VIADD R81, R83, 0x2860 ;  /* 0x0000286053517836 */ /* 0x000fe40000000000 */
[----:B------:R-:W-:-:S04]  /*0bc0*/  VIADD R87, R80, 0xf00 ;  /* 0x00000f0050577836 */ /* 0x000fc80000000000 */
[----:B-1----:R-:W-:Y:S01]  /*0bd0*/  HMMA.16816.F16 R14, R32, R44, R14 ;  /* 0x0000002c200e723c */ /* 0x002fe2000000080e */
[----:B------:R-:W-:-:S07]  /*0be0*/  IMAD.U32 R44, R67, 0x2, R87 ;  /* 0x00000002432c7824 */ /* 0x000fce00078e0057 */
[----:B------:R-:W-:Y:S01]  /*0bf0*/  HMMA.16816.F16 R24, R32, R46, R24 ;  /* 0x0000002e2018723c */ /* 0x000fe20000000818 */
[----:B------:R-:W-:Y:S01]  /*0c00*/  IMAD.U32 R32, R66, 0x2, R81 ;  /* 0x0000000242207824 */ /* 0x000fe200078e0051 */
[----:B------:R-:W-:Y:S05]  /*0c10*/  LDSM.16.MT88.4 R44, [R44] ;  /* 0x000000002c2c783b */ /* 0x000fea0000004200 */
[----:B------:R-:W1:Y:S01]  /*0c20*/  LDSM.16.M88.4 R32, [R32] ;  /* 0x000000002020783b */ /* 0x000e620000000200 */
[----:B------:R-:W-:Y:S02]  /*0c30*/  VIADD R89, R83, 0x2880 ;  /* 0x0000288053597836 */ /* 0x000fe40000000000 */
[----:B------:R-:W-:-:S02]  /*0c40*/  VIADD R88, R80, 0x1400 ;  /* 0x0000140050587836 */ /* 0x000fc40000000000 */
[C---:B0-----:R-:W-:Y:S08]  /*0c50*/  HMMA.16816.F16 R14, R48.reuse, R56, R14 ;  /* 0x00000038300e723c */ /* 0x041ff0000000080e */
[----:B------:R-:W-:Y:S01]  /*0c60*/  HMMA.16816.F16 R24, R48, R58, R24 ;  /* 0x0000003a3018723c */ /* 0x000fe20000000818 */
[----:B------:R-:W-:Y:S02]  /*0c70*/  IMAD.U32 R48, R66, 0x2, R89 ;  /* 0x0000000242307824 */ /* 0x000fe400078e0059 */
[----:B------:R-:W-:-:S04]  /*0c80*/  IMAD.U32 R58, R67, 0x2, R88 ;  /* 0x00000002433a7824 */ /* 0x000fc800078e0058 */
[----:B------:R-:W-:Y:S04]  /*0c90*/  LDSM.16.M88.4 R48, [R48] ;  /* 0x000000003030783b */ /* 0x000fe80000000200 */
[----:B------:R-:W0:Y:S01]  /*0ca0*/  LDSM.16.MT88.4 R56, [R58] ;  /* 0x000000003a38783b */ /* 0x000e220000004200 */
[----:B------:R-:W-:Y:S02]  /*0cb0*/  VIADD R86, R83, 0x28a0 ;  /* 0x000028a053567836 */ /* 0x000fe40000000000 */
[----:B------:R-:W-:Y:S01]  /*0cc0*/  VIADD R85, R80, 0x1900 ;  /* 0x0000190050557836 */ /* 0x000fe20000000000 */
[----:B-1----:R-:W-:Y:S01]  /*0cd0*/  HMMA.16816.F16 R14, R32, R44, R14 ;  /* 0x0000002c200e723c */ /* 0x002fe2000000080e */
[----:B------:R-:W-:-:S07]  /*0ce0*/  IMAD.U32 R44, R66, 0x2, R86 ;  /* 0x00000002422c7824 */ /* 0x000fce00078e0056 */
[----:B------:R-:W-:Y:S01]  /*0cf0*/  HMMA.16816.F16 R24, R32, R46, R24 ;  /* 0x0000002e2018723c */ /* 0x000fe20000000818 */
[----:B------:R-:W-:Y:S01]  /*0d00*/  IMAD.U32 R34, R67, 0x2, R85 ;  /* 0x0000000243227824 */ /* 0x000fe200078e0055 */
[----:B------:R-:W-:Y:S05]  /*0d10*/  LDSM.16.M88.4 R44, [R44] ;  /* 0x000000002c2c783b */ /* 0x000fea0000000200 */
[----:B------:R-:W1:Y:S01]  /*0d20*/  LDSM.16.MT88.4 R32, [R34] ;  /* 0x000000002220783b */ /* 0x000e620000004200 */
[----:B------:R-:W-:Y:S02]  /*0d30*/  VIADD R82, R83, 0x28c0 ;  /* 0x000028c053527836 */ /* 0x000fe40000000000 */
[----:B------:R-:W-:-:S02]  /*0d40*/  VIADD R84, R80, 0x1e00 ;  /* 0x00001e0050547836 */ /* 0x000fc40000000000 */
[C---:B0-----:R-:W-:Y:S08]  /*0d50*/  HMMA.16816.F16 R56, R48.reuse, R56, R14 ;  /* 0x000000383038723c */ /* 0x041ff0000000080e */
[----:B------:R-:W-:Y:S01]  /*0d60*/  HMMA.16816.F16 R14, R48, R58, R24 ;  /* 0x0000003a300e723c */ /* 0x000fe20000000818 */
[----:B------:R-:W-:Y:S02]  /*0d70*/  IMAD.U32 R48, R66, 0x2, R82 ;  /* 0x0000000242307824 */ /* 0x000fe400078e0052 */
[----:B------:R-:W-:-:S04]  /*0d80*/  IMAD.U32 R24, R67, 0x2, R84 ;  /* 0x0000000243187824 */ /* 0x000fc800078e0054 */
[----:B------:R-:W-:Y:S05]  /*0d90*/  LDSM.16.M88.4 R48, [R48] ;  /* 0x000000003030783b */ /* 0x000fea0000000200 */
[C---:B-1----:R-:W-:Y:S01]  /*0da0*/  HMMA.16816.F16 R32, R44.reuse, R32, R56 ;  /* 0x000000202c20723c */ /* 0x042fe20000000838 */
[----:B------:R0:W1:Y:S07]  /*0db0*/  LDSM.16.MT88.4 R56, [R24] ;  /* 0x000000001838783b */ /* 0x00006e0000004200 */
[----:B------:R-:W-:Y:S01]  /*0dc0*/  HMMA.16816.F16 R14, R44, R34, R14 ;  /* 0x000000222c0e723c */ /* 0x000fe2000000080e */
[----:B------:R-:W-:-:S02]  /*0dd0*/  VIADD R83, R83, 0x28e0 ;  /* 0x000028e053537836 */ /* 0x000fc40000000000 */
[----:B------:R-:W-:Y:S01]  /*0de0*/  VIADD R96, R80, 0x2300 ;  /* 0x0000230050607836 */ /* 0x000fe20000000000 */
[----:B------:R-:W-:Y:S01]  /*0df0*/  PRMT R44, RZ, 0x5410, RZ ;  /* 0x00005410ff2c7816 */ /* 0x000fe200000000ff */
[----:B0-----:R-:W3:Y:S03]  /*0e00*/  @P0 LDG.E.64.CONSTANT R24, desc[UR4][R68.64+-0x1c00] ;  /* 0xffe4000444180981 */ /* 0x001ee6000c1e9b00 */
[----:B--2---:R-:W-:Y:S01]  /*0e10*/  @P0 PRMT R44, R44, 0x5410, R28 ;  /* 0x000054102c2c0816 */ /* 0x004fe2000000001c */
[----:B------:R-:W2:Y:S03]  /*0e20*/  @P0 LDG.E.64.CONSTANT R46, desc[UR4][R68.64+-0x1000] ;  /* 0xfff00004442e0981 */ /* 0x000ea6000c1e9b00 */
[----:B------:R-:W-:Y:S02]  /*0e30*/  @P0 PRMT R44, R28, 0x7632, R44 ;  /* 0x000076321c2c0816 */ /* 0x000fe4000000002c */
[----:B------:R-:W-:Y:S01]  /*0e40*/  PRMT R28, RZ, 0x5410, RZ ;  /* 0x00005410ff1c7816 */ /* 0x000fe200000000ff */
[----:B-1----:R-:W-:Y:S01]  /*0e50*/  HMMA.16816.F16 R74, R48, R56, R32 ;  /* 0x00000038304a723c */ /* 0x002fe20000000820 */
[----:B------:R-:W-:-:S02]  /*0e60*/  IMAD.U32 R32, R66, 0x2, R83 ;  /* 0x0000000242207824 */ /* 0x000fc400078e0053 */
[----:B------:R-:W-:-:S04]  /*0e70*/  IMAD.U32 R56, R67, 0x2, R96 ;  /* 0x0000000243387824 */ /* 0x000fc800078e0060 */
[----:B------:R-:W-:Y:S01]  /*0e80*/  LDSM.16.M88.4 R32, [R32] ;  /* 0x000000002020783b */ /* 0x000fe20000000200 */
[----:B------:R-:W-:Y:S03]  /*0e90*/  HMMA.16816.F16 R72, R48, R58, R14 ;  /* 0x0000003a3048723c */ /* 0x000fe6000000080e */
[----:B------:R-:W0:Y:S01]  /*0ea0*/  LDSM.16.MT88.4 R56, [R56] ;  /* 0x000000003838783b */ /* 0x000e220000004200 */
[----:B------:R-:W-:Y:S01]  /*0eb0*/  BAR.SYNC.DEFER_BLOCKING 0x0 ;  /* 0x0000000000007b1d */ /* 0x000fe20000010000 */
[----:B------:R-:W-:-:S04]  /*0ec0*/  @P0 PRMT R28, R28, 0x5410, R29 ;  /* 0x000054101c1c0816 */ /* 0x000fc8000000001d */
[C---:B------:R-:W-:Y:S02]  /*0ed0*/  @P0 PRMT R28, R29.reuse, 0x7632, R28 ;  /* 0x000076321d1c0816 */ /* 0x040fe4000000001c */
[----:B------:R-:W-:Y:S01]  /*0ee0*/  PRMT R29, R29, 0x5410, RZ ;  /* 0x000054101d1d7816 */ /* 0x000fe200000000ff */
[----:B------:R-:W2:Y:S03]  /*0ef0*/  @P0 LDG.E.64.CONSTANT R14, desc[UR4][R68.64+-0x1800] ;  /* 0xffe80004440e0981 */ /* 0x000ea6000c1e9b00 */
[----:B------:R-:W-:Y:S01]  /*0f00*/  @P0 PRMT R29, R29, 0x7610, R40 ;  /* 0x000076101d1d0816 */ /* 0x000fe20000000028 */
[----:B------:R-:W2:Y:S03]  /*0f10*/  @P0 LDG.E.64.CONSTANT R50, desc[UR4][R68.64+-0xc00] ;  /* 0xfff4000444320981 */ /* 0x000ea6000c1e9b00 */
[----:B------:R-:W-:Y:S01]  /*0f20*/  PRMT R29, RZ, 0x7610, R29 ;  /* 0x00007610ff1d7816 */ /* 0x000fe2000000001d */
[----:B------:R-:W2:Y:S03]  /*0f30*/  @P0 LDG.E.64.CONSTANT R48, desc[UR4][R68.64+-0x400] ;  /* 0xfffc000444300981 */ /* 0x000ea6000c1e9b00 */
[----:B------:R-:W-:Y:S01]  /*0f40*/  @P0 PRMT R29, R41, 0x7632, R29 ;  /* 0x00007632291d0816 */ /* 0x000fe2000000001d */
[----:B------:R1:W-:Y:S02]  /*0f50*/  STS.64 [R79+0x4a00], R42 ;  /* 0x004a002a4f007388 */ /* 0x0003e40000000a00 */
[----:B-1----:R-:W-:-:S02]  /*0f60*/  PRMT R43, RZ, 0x7610, R43 ;  /* 0x00007610ff2b7816 */ /* 0x002fc4000000002b */
[----:B------:R-:W-:Y:S02]  /*0f70*/  PRMT R42, RZ, 0x7610, R42 ;  /* 0x00007610ff2a7816 */ /* 0x000fe4000000002a */
[----:B------:R-:W-:Y:S02]  /*0f80*/  @P0 PRMT R43, R40, 0x7610, R43 ;  /* 0x00007610282b0816 */ /* 0x000fe4000000002b */
[----:B------:R-:W-:Y:S02]  /*0f90*/  @P0 PRMT R42, R41, 0x7610, R42 ;  /* 0x00007610292a0816 */ /* 0x000fe4000000002a */
[----:B------:R-:W-:Y:S02]  /*0fa0*/  PRMT R40, R44, 0x5432, R44 ;  /* 0x000054322c287816 */ /* 0x000fe4000000002c */
[----:B------:R-:W-:-:S05]  /*0fb0*/  PRMT R41, R28, 0x5432, R28 ;  /* 0x000054321c297816 */ /* 0x000fca000000001c */
[----:B------:R1:W-:Y:S02]  /*0fc0*/  STS.64 [R79+0x2800], R40 ;  /* 0x002800284f007388 */ /* 0x0003e40000000a00 */
[--C-:B-1----:R-:W-:Y:S02]  /*0fd0*/  PRMT R40, R43, 0x7610, R29.reuse ;  /* 0x000076102b287816 */ /* 0x102fe4000000001d */
[----:B------:R-:W-:Y:S02]  /*0fe0*/  PRMT R41, R42, 0x5410, R29 ;  /* 0x000054102a297816 */ /* 0x000fe4000000001d */
[----:B------:R-:W2:Y:S01]  /*0ff0*/  @P0 LDG.E.64.CONSTANT R28, desc[UR4][R68.64+-0x1400] ;  /* 0xffec0004441c0981 */ /* 0x000ea2000c1e9b00 */
[----:B------:R-:W-:Y:S02]  /*1000*/  PRMT R44, RZ, 0x7610, R44 ;  /* 0x00007610ff2c7816 */ /* 0x000fe4000000002c */
[----:B------:R-:W-:Y:S02]  /*1010*/  PRMT R43, RZ, 0x7610, R43 ;  /* 0x00007610ff2b7816 */ /* 0x000fe4000000002b */
[----:B------:R-:W-:-:S02]  /*1020*/  PRMT R42, RZ, 0x5410, RZ ;  /* 0x00005410ff2a7816 */ /* 0x000fc400000000ff */
[C---:B------:R-:W-:Y:S02]  /*1030*/  @P0 PRMT R44, R38.reuse, 0x7610, R44 ;  /* 0x00007610262c0816 */ /* 0x040fe4000000002c */
[----:B------:R-:W-:Y:S02]  /*1040*/  @P0 PRMT R43, R38, 0x7632, R43 ;  /* 0x00007632262b0816 */ /* 0x000fe4000000002b */
[----:B------:R-:W-:Y:S02]  /*1050*/  @P0 PRMT R42, R42, 0x5410, R39 ;  /* 0x000054102a2a0816 */ /* 0x000fe40000000027 */
[----:B------:R-:W-:Y:S02]  /*1060*/  PRMT R38, RZ, 0x5410, RZ ;  /* 0x00005410ff267816 */ /* 0x000fe400000000ff */
[----:B------:R-:W-:Y:S02]  /*1070*/  @P0 PRMT R42, R39, 0x7632, R42 ;  /* 0x00007632272a0816 */ /* 0x000fe4000000002a */
[----:B------:R-:W-:-:S02]  /*1080*/  PRMT R45, RZ, 0x7610, R45 ;  /* 0x00007610ff2d7816 */ /* 0x000fc4000000002d */
[----:B------:R-:W-:Y:S02]  /*1090*/  PRMT R39, RZ, 0x7610, R39 ;  /* 0x00007610ff277816 */ /* 0x000fe40000000027 */
[----:B------:R-:W-:Y:S02]  /*10a0*/  @P0 PRMT R38, R38, 0x5410, R37 ;  /* 0x0000541026260816 */ /* 0x000fe40000000025 */
[C---:B------:R-:W-:Y:S02]  /*10b0*/  @P0 PRMT R45, R36.reuse, 0x7610, R45 ;  /* 0x00007610242d0816 */ /* 0x040fe4000000002d */
[----:B------:R-:W-:Y:S02]  /*10c0*/  @P0 PRMT R39, R36, 0x7632, R39 ;  /* 0x0000763224270816 */ /* 0x000fe40000000027 */
[----:B------:R-:W-:Y:S02]  /*10d0*/  @P0 PRMT R38, R37, 0x7632, R38 ;  /* 0x0000763225260816 */ /* 0x000fe40000000026 */
[----:B------:R-:W-:-:S02]  /*10e0*/  PRMT R36, R44, 0x5410, R43 ;  /* 0x000054102c247816 */ /* 0x000fc4000000002b */
[----:B------:R-:W-:Y:S01]  /*10f0*/  PRMT R37, R42, 0x5432, R42 ;  /* 0x000054322a257816 */ /* 0x000fe2000000002a */
[----:B------:R1:W-:Y:S04]  /*1100*/  STS.64 [R79+0x2c40], R40 ;  /* 0x002c40284f007388 */ /* 0x0003e80000000a00 */
[----:B------:R0:W-:Y:S01]  /*1110*/  STS.64 [R79+0x3080], R36 ;  /* 0x003080244f007388 */ /* 0x0001e20000000a00 */
[----:B-1----:R-:W-:Y:S02]  /*1120*/  PRMT R40, RZ, 0x7610, R40 ;  /* 0x00007610ff287816 */ /* 0x002fe40000000028 */
[--C-:B0-----:R-:W-:Y:S02]  /*1130*/  PRMT R36, R45, 0x5410, R39.reuse ;  /* 0x000054102d247816 */ /* 0x101fe40000000027 */
[----:B------:R-:W-:Y:S01]  /*1140*/  PRMT R39, RZ, 0x7610, R39 ;  /* 0x00007610ff277816 */ /* 0x000fe20000000027 */
[----:B------:R-:W2:Y:S01]  /*1150*/  @P0 LDG.E.64.CONSTANT R44, desc[UR4][R68.64+-0x800] ;  /* 0xfff80004442c0981 */ /* 0x000ea2000c1e9b00 */
[----:B------:R-:W-:-:S02]  /*1160*/  PRMT R37, R38, 0x5432, R38 ;  /* 0x0000543226257816 */ /* 0x000fc40000000026 */
[----:B------:R-:W-:Y:S02]  /*1170*/  PRMT R38, RZ, 0x5410, RZ ;  /* 0x00005410ff267816 */ /* 0x000fe400000000ff */
[C---:B----4-:R-:W-:Y:S02]  /*1180*/  @P0 PRMT R40, R30.reuse, 0x7610, R40 ;  /* 0x000076101e280816 */ /* 0x050fe40000000028 */
[----:B------:R-:W-:Y:S02]  /*1190*/  @P0 PRMT R39, R30, 0x7632, R39 ;  /* 0x000076321e270816 */ /* 0x000fe40000000027 */
[----:B------:R-:W-:Y:S01]  /*11a0*/  SHF.R.U32.HI R30, RZ, 0x3, R65 ;  /* 0x00000003ff1e7819 */ /* 0x000fe20000011641 */
[----:B------:R-:W4:Y:S01]  /*11b0*/  LDG.E.128.CONSTANT R68, desc[UR4][R90.64+0x14000] ;  /* 0x014000045a447981 */ /* 0x000f22000c1e9d00 */
[----:B------:R-:W-:-:S03]  /*11c0*/  @P0 PRMT R38, R38, 0x5410, R31 ;  /* 0x0000541026260816 */ /* 0x000fc6000000001f */
[----:B------:R-:W-:Y:S01]  /*11d0*/  IMAD.SHL.U32 R30, R30, 0x8, RZ ;  /* 0x000000081e1e7824 */ /* 0x000fe200078e00ff */
[----:B------:R-:W-:Y:S01]  /*11e0*/  @P0 PRMT R38, R31, 0x7632, R38 ;  /* 0x000076321f260816 */ /* 0x000fe20000000026 */
[----:B------:R0:W-:Y:S01]  /*11f0*/  STS.64 [R79+0x34c0], R36 ;  /* 0x0034c0244f007388 */ /* 0x0001e20000000a00 */
[----:B------:R-:W-:Y:S02]  /*1200*/  LOP3.LUT R31, R65, 0x7, RZ, 0xc0, !PT ;  /* 0x00000007411f7812 */ /* 0x000fe400078ec0ff */
[----:B------:R-:W-:Y:S02]  /*1210*/  SHF.R.U32.HI R65, RZ, 0x4, R65 ;  /* 0x00000004ff417819 */ /* 0x000fe40000011641 */
[----:B0-----:R-:W-:Y:S02]  /*1220*/  PRMT R37, RZ, 0x5410, RZ ;  /* 0x00005410ff257816 */ /* 0x001fe400000000ff */
[----:B------:R-:W-:Y:S02]  /*1230*/  LOP3.LUT R36, R30, 0x8, R31, 0xe2, !PT ;  /* 0x000000081e247812 */ /* 0x000fe400078ee21f */
[----:B------:R-:W-:-:S02]  /*1240*/  PRMT R30, R40, 0x5410, R39 ;  /* 0x00005410281e7816 */ /* 0x000fc40000000027 */
[--C-:B------:R-:W-:Y:S02]  /*1250*/  PRMT R31, R38, 0x5432, R38.reuse ;  /* 0x00005432261f7816 */ /* 0x100fe40000000026 */
[----:B------:R-:W-:Y:S02]  /*1260*/  PRMT R39, RZ, 0x7610, R39 ;  /* 0x00007610ff277816 */ /* 0x000fe40000000027 */
[----:B------:R-:W-:Y:S02]  /*1270*/  PRMT R38, RZ, 0x7610, R38 ;  /* 0x00007610ff267816 */ /* 0x000fe40000000026 */
[----:B-----5:R-:W-:Y:S02]  /*1280*/  @P0 PRMT R37, R37, 0x7610, R18 ;  /* 0x0000761025250816 */ /* 0x020fe40000000012 */
[----:B------:R-:W-:Y:S02]  /*1290*/  @P0 PRMT R39, R18, 0x7610, R39 ;  /* 0x0000761012270816 */ /* 0x000fe40000000027 */
[----:B------:R-:W-:-:S02]  /*12a0*/  @P0 PRMT R38, R19, 0x7610, R38 ;  /* 0x0000761013260816 */ /* 0x000fc40000000026 */
[----:B------:R-:W-:Y:S01]  /*12b0*/  @P0 PRMT R37, R19, 0x7632, R37 ;  /* 0x0000763213250816 */ /* 0x000fe20000000025 */
[----:B------:R-:W-:Y:S01]  /*12c0*/  IMAD.SHL.U32 R65, R65, 0x8, RZ ;  /* 0x0000000841417824 */ /* 0x000fe200078e00ff */
[----:B------:R0:W-:Y:S02]  /*12d0*/  STS.64 [R79+0x3900], R30 ;  /* 0x0039001e4f007388 */ /* 0x0001e40000000a00 */
[--C-:B------:R-:W-:Y:S02]  /*12e0*/  PRMT R18, R39, 0x7610, R37.reuse ;  /* 0x0000761027127816 */ /* 0x100fe40000000025 */
[--C-:B------:R-:W-:Y:S02]  /*12f0*/  PRMT R19, R38, 0x5410, R37.reuse ;  /* 0x0000541026137816 */ /* 0x100fe40000000025 */
[----:B------:R-:W-:-:S04]  /*1300*/  PRMT R37, RZ, 0x7610, R37 ;  /* 0x00007610ff257816 */ /* 0x000fc80000000025 */
[----:B------:R-:W-:Y:S01]  /*1310*/  @P0 PRMT R37, R12, 0x7632, R37 ;  /* 0x000076320c250816 */ /* 0x000fe20000000025 */
[C-C-:B0-----:R-:W-:Y:S02]  /*1320*/  IMAD R30, R36.reuse, 0x88, R65.reuse ;  /* 0x00000088241e7824 */ /* 0x141fe400078e0241 */
[----:B------:R-:W-:Y:S01]  /*1330*/  IMAD R31, R36, 0x28, R65 ;  /* 0x00000028241f7824 */ /* 0x000fe200078e0241 */
[----:B------:R-:W-:Y:S01]  /*1340*/  PRMT R36, RZ, 0x5410, RZ ;  /* 0x00005410ff247816 */ /* 0x000fe200000000ff */
[----:B------:R0:W-:Y:S01]  /*1350*/  STS.64 [R79+0x3d40], R18 ;  /* 0x003d40124f007388 */ /* 0x0001e20000000a00 */
[----:B------:R-:W-:Y:S02]  /*1360*/  PRMT R38, RZ, 0x7610, R38 ;  /* 0x00007610ff267816 */ /* 0x000fe40000000026 */
[----:B------:R-:W-:Y:S02]  /*1370*/  @P0 PRMT R36, R36, 0x5410, R13 ;  /* 0x0000541024240816 */ /* 0x000fe4000000000d */
[----:B------:R-:W-:-:S02]  /*1380*/  PRMT R37, R37, 0x5410, RZ ;  /* 0x0000541025257816 */ /* 0x000fc400000000ff */
[----:B------:R-:W-:Y:S02]  /*1390*/  @P0 PRMT R36, R13, 0x7632, R36 ;  /* 0x000076320d240816 */ /* 0x000fe40000000024 */
[----:B------:R-:W-:Y:S02]  /*13a0*/  @P0 PRMT R38, R12, 0x7610, R38 ;  /* 0x000076100c260816 */ /* 0x000fe40000000026 */
[----:B0-----:R-:W-:Y:S02]  /*13b0*/  PRMT R18, RZ, 0x5410, RZ ;  /* 0x00005410ff127816 */ /* 0x001fe400000000ff */
[----:B------:R-:W-:Y:S02]  /*13c0*/  @P0 PRMT R37, R37, 0x7610, R16 ;  /* 0x0000761025250816 */ /* 0x000fe40000000010 */
[----:B------:R-:W-:Y:S02]  /*13d0*/  PRMT R39, RZ, 0x7610, R39 ;  /* 0x00007610ff277816 */ /* 0x000fe40000000027 */
[----:B------:R-:W-:-:S02]  /*13e0*/  @P0 PRMT R18, R18, 0x5410, R17 ;  /* 0x0000541012120816 */ /* 0x000fc40000000011 */
[----:B------:R-:W-:Y:S01]  /*13f0*/  PRMT R13, R36, 0x5432, R36 ;  /* 0x00005432240d7816 */ /* 0x000fe20000000024 */
[----:B------:R-:W-:Y:S01]  /*1400*/  IMAD.U32 R36, R30, 0x2, R64 ;  /* 0x000000021e247824 */ /* 0x000fe200078e0040 */
[----:B------:R-:W-:Y:S01]  /*1410*/  PRMT R12, R38, 0x5410, R37 ;  /* 0x00005410260c7816 */ /* 0x000fe20000000025 */
[----:B------:R-:W5:Y:S01]  /*1420*/  LDG.E.128.CONSTANT R64, desc[UR4][R90.64+0x10000] ;  /* 0x010000045a407981 */ /* 0x000f62000c1e9d00 */
[----:B------:R-:W-:Y:S02]  /*1430*/  @P0 PRMT R39, R16, 0x7610, R39 ;  /* 0x0000761010270816 */ /* 0x000fe40000000027 */
[----:B------:R-:W-:Y:S01]  /*1440*/  @P0 PRMT R18, R17, 0x7632, R18 ;  /* 0x0000763211120816 */ /* 0x000fe20000000012 */
[----:B------:R0:W-:Y:S04]  /*1450*/  STS.64 [R79+0x4180], R12 ;  /* 0x0041800c4f007388 */ /* 0x0001e80000000a00 */
[----:B------:R-:W-:Y:S01]  /*1460*/  STS.64 [R79+0x4e40], R52 ;  /* 0x004e40344f007388 */ /* 0x000fe20000000a00 */
[----:B0-----:R-:W-:-:S02]  /*1470*/  PRMT R12, R39, 0x7610, R37 ;  /* 0x00007610270c7816 */ /* 0x001fc40000000025 */
[----:B------:R-:W-:Y:S01]  /*1480*/  PRMT R13, R18, 0x5432, R18 ;  /* 0x00005432120d7816 */ /* 0x000fe20000000012 */
[----:B------:R-:W-:Y:S04]  /*1490*/  STS.64 [R79+0x5280], R26 ;  /* 0x0052801a4f007388 */ /* 0x000fe80000000a00 */
[----:B------:R0:W-:Y:S04]  /*14a0*/  STS.64 [R79+0x45c0], R12 ;  /* 0x0045c00c4f007388 */ /* 0x0001e80000000a00 */
[----:B------:R-:W-:Y:S04]  /*14b0*/  STS.64 [R79+0x56c0], R2 ;  /* 0x0056c0024f007388 */ /* 0x000fe80000000a00 */
[----:B------:R-:W-:Y:S04]  /*14c0*/  STS.64 [R79+0x5b00], R8 ;  /* 0x005b00084f007388 */ /* 0x000fe80000000a00 */
[----:B------:R-:W-:Y:S04]  /*14d0*/  STS.64 [R79+0x5f40], R10 ;  /* 0x005f400a4f007388 */ /* 0x000fe80000000a00 */
[----:B------:R-:W-:Y:S04]  /*14e0*/  STS.64 [R79+0x6380], R6 ;  /* 0x006380064f007388 */ /* 0x000fe80000000a00 */
[----:B------:R-:W-:Y:S04]  /*14f0*/  STS.64 [R79+0x67c0], R4 ;  /* 0x0067c0044f007388 */ /* 0x000fe80000000a00 */
[----:B---3--:R-:W-:Y:S04]  /*1500*/  STS.128 [R78], R20 ;  /* 0x000000144e007388 */ /* 0x008fe80000000c00 */
[----:B------:R-:W-:Y:S01]  /*1510*/  STS.128 [R78+0x1400], R60 ;  /* 0x0014003c4e007388 */ /* 0x000fe20000000c00 */
[----:B------:R-:W-:Y:S01]  /*1520*/  BAR.SYNC.DEFER_BLOCKING 0x0 ;  /* 0x0000000000007b1d */ /* 0x000fe20000010000 */
[----:B------:R-:W-:-:S02]  /*1530*/  IMAD.U32 R42, R31, 0x2, R80 ;  /* 0x000000021f2a7824 */ /* 0x000fc400078e0050 */
[C---:B------:R-:W-:Y:S02]  /*1540*/  IMAD.U32 R16, R30.reuse, 0x2, R98 ;  /* 0x000000021e107824 */ /* 0x040fe400078e0062 */
[----:B------:R-:W-:Y:S01]  /*1550*/  IMAD.U32 R97, R31, 0x2, R97 ;  /* 0x000000021f617824 */ /* 0x000fe200078e0061 */
[C---:B------:R-:W-:Y:S01]  /*1560*/  HMMA.16816.F16 R56, R32.reuse, R56, R74 ;  /* 0x000000382038723c */ /* 0x040fe2000000084a */
[----:B0-----:R-:W3:Y:S04]  /*1570*/  LDG.E.64.CONSTANT R12, desc[UR4][R92.64+0x2000] ;  /* 0x002000045c0c7981 */ /* 0x001ee8000c1e9b00 */
[----:B------:R-:W-:Y:S04]  /*1580*/  LDSM.16.M88.4 R36, [R36] ;  /* 0x000000002424783b */ /* 0x000fe80000000200 */
[----:B------:R-:W0:Y:S04]  /*1590*/  LDSM.16.MT88.4 R40, [R42] ;  /* 0x000000002a28783b */ /* 0x000e280000004200 */
[----:B------:R-:W-:Y:S04]  /*15a0*/  LDSM.16.M88.4 R16, [R16] ;  /* 0x000000001010783b */ /* 0x000fe80000000200 */
[----:B------:R-:W1:Y:S01]  /*15b0*/  LDSM.16.MT88.4 R20, [R97] ;  /* 0x000000006114783b */ /* 0x000e620000004200 */
[----:B------:R-:W-:Y:S01]  /*15c0*/  HMMA.16816.F16 R72, R32, R58, R72 ;  /* 0x0000003a2048723c */ /* 0x000fe20000000848 */
[----:B------:R-:W-:-:S02]  /*15d0*/  IMAD.U32 R32, R30, 0x2, R95 ;  /* 0x000000021e207824 */ /* 0x000fc400078e005f */
[----:B------:R-:W-:-:S04]  /*15e0*/  IMAD.U32 R58, R31, 0x2, R94 ;  /* 0x000000021f3a7824 */ /* 0x000fc800078e005e */
[----:B------:R-:W-:Y:S01]  /*15f0*/  LDSM.16.M88.4 R32, [R32] ;  /* 0x000000002020783b */ /* 0x000fe20000000200 */
[C---:B0-----:R-:W-:Y:S03]  /*1600*/  HMMA.16816.F16 R40, R36.reuse, R40, R56 ;  /* 0x000000282428723c */ /* 0x041fe60000000838 */
[----:B------:R-:W0:Y:S09]  /*1610*/  LDSM.16.MT88.4 R56, [R58] ;  /* 0x000000003a38783b */ /* 0x000e320000004200 */
[----:B------:R-:W-:Y:S01]  /*1620*/  HMMA.16816.F16 R72, R36, R42, R72 ;  /* 0x0000002a2448723c */ /* 0x000fe20000000848 */
[----:B------:R-:W-:-:S02]  /*1630*/  IMAD.U32 R36, R30, 0x2, R81 ;  /* 0x000000021e247824 */ /* 0x000fc400078e0051 */
[----:B------:R-:W-:-:S04]  /*1640*/  IMAD.U32 R42, R31, 0x2, R87 ;  /* 0x000000021f2a7824 */ /* 0x000fc800078e0057 */
[----:B------:R-:W-:Y:S01]  /*1650*/  LDSM.16.M88.4 R36, [R36] ;  /* 0x000000002424783b */ /* 0x000fe20000000200 */
[C---:B-1----:R-:W-:Y:S03]  /*1660*/  HMMA.16816.F16 R20, R16.reuse, R20, R40 ;  /* 0x000000141014723c */ /* 0x042fe60000000828 */
[----:B------:R-:W1:Y:S09]  /*1670*/  LDSM.16.MT88.4 R40, [R42] ;  /* 0x000000002a28783b */ /* 0x000e720000004200 */
        /* <DEDUP_REMOVED lines=19> */
[----:B------:R-:W-:-:S07]  /*17b0*/  IMAD.U32 R60, R31, 0x2, R96 ;  /* 0x000000021f3c7824 */ /* 0x000fce00078e0060 */
[C---:B-1----:R-:W-:Y:S01]  /*17c0*/  HMMA.16816.F16 R20, R32.reuse, R56, R20 ;  /* 0x000000382014723c */ /* 0x042fe20000000814 */
[----:B------:R-:W-:Y:S01]  /*17d0*/  IMAD.U32 R56, R30, 0x2, R83 ;  /* 0x000000021e387824 */ /* 0x000fe200078e0053 */
[----:B------:R-:W-:Y:S01]  /*17e0*/  LDSM.16.MT88.4 R60, [R60] ;  /* 0x000000003c3c783b */ /* 0x000fe20000004200 */
[----:B------:R-:W-:Y:S02]  /*17f0*/  PRMT R18, RZ, 0x5410, RZ ;  /* 0x00005410ff127816 */ /* 0x000fe400000000ff */
[----:B------:R-:W-:Y:S01]  /*1800*/  PRMT R19, RZ, 0x5410, RZ ;  /* 0x00005410ff137816 */ /* 0x000fe200000000ff */
[----:B------:R-:W3:Y:S06]  /*1810*/  LDG.E.64.CONSTANT R22, desc[UR4][R92.64+0x2400] ;  /* 0x002400045c167981 */ /* 0x000eec000c1e9b00 */
[----:B------:R-:W-:Y:S01]  /*1820*/  HMMA.16816.F16 R72, R32, R58, R72 ;  /* 0x0000003a2048723c */ /* 0x000fe20000000848 */
[----:B------:R-:W1:Y:S01]  /*1830*/  LDSM.16.M88.4 R56, [R56] ;  /* 0x000000003838783b */ /* 0x000e620000000200 */
[----:B------:R-:W-:Y:S01]  /*1840*/  BAR.SYNC.DEFER_BLOCKING 0x0 ;  /* 0x0000000000007b1d */ /* 0x000fe20000010000 */
[----:B------:R-:W-:-:S02]  /*1850*/  PRMT R31, RZ, 0x5410, RZ ;  /* 0x00005410ff1f7816 */ /* 0x000fc400000000ff */
[----:B------:R-:W-:Y:S02]  /*1860*/  @P0 PRMT R18, R18, 0x5410, R24 ;  /* 0x0000541012120816 */ /* 0x000fe40000000018 */
[----:B--2---:R-:W-:Y:S01]  /*1870*/  @P0 PRMT R31, R14, 0x7610, R31 ;  /* 0x000076100e1f0816 */ /* 0x004fe2000000001f */
[----:B0-----:R-:W-:Y:S01]  /*1880*/  HMMA.16816.F16 R40, R36, R40, R20 ;  /* 0x000000282428723c */ /* 0x001fe20000000814 */
[----:B------:R-:W-:Y:S01]  /*1890*/  PRMT R21, RZ, 0x5410, RZ ;  /* 0x00005410ff157816 */ /* 0x000fe200000000ff */
[----:B------:R-:W2:Y:S01]  /*18a0*/  LDG.E.64.CONSTANT R16, desc[UR4][R92.64+0x2800] ;  /* 0x002800045c107981 */ /* 0x000ea2000c1e9b00 */
[----:B------:R-:W-:Y:S02]  /*18b0*/  @P0 PRMT R19, R15, 0x7610, R19 ;  /* 0x000076100f130816 */ /* 0x000fe40000000013 */
[----:B------:R-:W-:Y:S01]  /*18c0*/  @P0 PRMT R31, R31, 0x7610, R14 ;  /* 0x000076101f1f0816 */ /* 0x000fe2000000000e */
[----:B------:R-:W2:Y:S01]  /*18d0*/  LDG.E.128.CONSTANT R32, desc[UR4][R90.64+0x18000] ;  /* 0x018000045a207981 */ /* 0x000ea2000c1e9d00 */
[----:B------:R-:W-:-:S02]  /*18e0*/  @P0 PRMT R18, R24, 0x7632, R18 ;  /* 0x0000763218120816 */ /* 0x000fc40000000012 */
[----:B------:R-:W-:Y:S02]  /*18f0*/  @P0 PRMT R21, R25, 0x7610, R21 ;  /* 0x0000761019150816 */ /* 0x000fe40000000015 */
[----:B------:R-:W-:Y:S02]  /*1900*/  @P0 PRMT R19, R19, 0x7610, R15 ;  /* 0x0000761013130816 */ /* 0x000fe4000000000f */
[----:B------:R-:W-:Y:S02]  /*1910*/  PRMT R74, RZ, 0x5410, RZ ;  /* 0x00005410ff4a7816 */ /* 0x000fe400000000ff */
[----:B------:R-:W-:Y:S01]  /*1920*/  PRMT R75, RZ, 0x5410, RZ ;  /* 0x00005410ff4b7816 */ /* 0x000fe200000000ff */
[----:B------:R-:W-:Y:S01]  /*1930*/  IMAD.MOV.U32 R30, RZ, RZ, R31 ;  /* 0x000000ffff1e7224 */ /* 0x000fe200078e001f */
[----:B------:R-:W-:Y:S01]  /*1940*/  @P0 PRMT R21, R21, 0x7610, R25 ;  /* 0x0000761015150816 */ /* 0x000fe20000000019 */
[----:B------:R-:W-:Y:S01]  /*1950*/  IMAD.MOV.U32 R31, RZ, RZ, R19 ;  /* 0x000000ffff1f7224 */ /* 0x000fe200078e0013 */
[----:B------:R-:W-:Y:S01]  /*1960*/  PRMT R20, R18, 0x5432, R18 ;  /* 0x0000543212147816 */ /* 0x000fe20000000012 */
[----:B------:R-:W2:Y:S01]  /*1970*/  LDG.E.64.CONSTANT R24, desc[UR4][R92.64+0x2c00] ;  /* 0x002c00045c187981 */ /* 0x000ea2000c1e9b00 */
[----:B------:R-:W-:-:S02]  /*1980*/  @P0 PRMT R74, R28, 0x7610, R74 ;  /* 0x000076101c4a0816 */ /* 0x000fc4000000004a */
[----:B------:R-:W-:Y:S01]  /*1990*/  @P0 PRMT R75, R29, 0x7610, R75 ;  /* 0x000076101d4b0816 */ /* 0x000fe2000000004b */
[----:B------:R0:W-:Y:S01]  /*19a0*/  STS.64 [R79+0x2800], R20 ;  /* 0x002800144f007388 */ /* 0x0001e20000000a00 */
[----:B------:R-:W-:Y:S02]  /*19b0*/  @P0 PRMT R74, R74, 0x7610, R28 ;  /* 0x000076104a4a0816 */ /* 0x000fe4000000001c */
[----:B------:R-:W-:Y:S01]  /*19c0*/  @P0 PRMT R75, R75, 0x7610, R29 ;  /* 0x000076104b4b0816 */ /* 0x000fe2000000001d */
[----:B------:R-:W2:Y:S04]  /*19d0*/  LDG.E.64.CONSTANT R14, desc[UR4][R92.64+0x3000] ;  /* 0x003000045c0e7981 */ /* 0x000ea8000c1e9b00 */
[----:B------:R4:W-:Y:S04]  /*19e0*/  STS.64 [R79+0x2c40], R30 ;  /* 0x002c401e4f007388 */ /* 0x0009e80000000a00 */
[----:B------:R-:W2:Y:S04]  /*19f0*/  LDG.E.64.CONSTANT R18, desc[UR4][R92.64+0x3400] ;  /* 0x003400045c127981 */ /* 0x000ea8000c1e9b00 */
[----:B0-----:R-:W2:Y:S04]  /*1a00*/  LDG.E.64.CONSTANT R20, desc[UR4][R92.64+0x3800] ;  /* 0x003800045c147981 */ /* 0x001ea8000c1e9b00 */
[----:B----4-:R-:W4:Y:S01]  /*1a10*/  LDG.E.128.CONSTANT R28, desc[UR4][R90.64+0x1c000] ;  /* 0x01c000045a1c7981 */ /* 0x010f22000c1e9d00 */
[----:B------:R-:W-:Y:S01]  /*1a20*/  PRMT R86, RZ, 0x7610, R86 ;  /* 0x00007610ff567816 */ /* 0x000fe20000000056 */
[----:B------:R-:W0:Y:S01]  /*1a30*/  S2R R84, SR_LANEID ;  /* 0x0000000000547919 */ /* 0x000e220000000000 */
[----:B------:R-:W-:-:S02]  /*1a40*/  PRMT R85, R85, 0x5410, RZ ;  /* 0x0000541055557816 */ /* 0x000fc400000000ff */
[----:B------:R-:W-:Y:S01]  /*1a50*/  @P0 PRMT R86, R47, 0x7610, R86 ;  /* 0x000076102f560816 */ /* 0x000fe20000000056 */
[----:B------:R1:W-:Y:S01]  /*1a60*/  STS.64 [R79+0x3080], R74 ;  /* 0x0030804a4f007388 */ /* 0x0003e20000000a00 */
[----:B------:R-:W-:Y:S02]  /*1a70*/  @P0 PRMT R85, R85, 0x7610, R46 ;  /* 0x0000761055550816 */ /* 0x000fe4000000002e */
[----:B------:R-:W-:Y:S02]  /*1a80*/  PRMT R86, R86, 0x5410, RZ ;  /* 0x0000541056567816 */ /* 0x000fe400000000ff */
[----:B------:R-:W-:Y:S02]  /*1a90*/  PRMT R87, RZ, 0x7610, R87 ;  /* 0x00007610ff577816 */ /* 0x000fe40000000057 */
[----:B------:R-:W-:Y:S02]  /*1aa0*/  PRMT R85, RZ, 0x7610, R85 ;  /* 0x00007610ff557816 */ /* 0x000fe40000000055 */
[----:B-1----:R-:W-:-:S02]  /*1ab0*/  PRMT R74, RZ, 0x7610, R74 ;  /* 0x00007610ff4a7816 */ /* 0x002fc4000000004a */
[----:B------:R-:W-:Y:S02]  /*1ac0*/  @P0 PRMT R86, R86, 0x5410, R50 ;  /* 0x0000541056560816 */ /* 0x000fe40000000032 */
[----:B------:R-:W-:Y:S02]  /*1ad0*/  @P0 PRMT R74, R50, 0x7632, R74 ;  /* 0x00007632324a0816 */ /* 0x000fe4000000004a */
[----:B------:R-:W-:Y:S02]  /*1ae0*/  PRMT R50, RZ, 0x5410, RZ ;  /* 0x00005410ff327816 */ /* 0x000fe400000000ff */
[----:B------:R-:W-:Y:S02]  /*1af0*/  @P0 PRMT R87, R46, 0x7610, R87 ;  /* 0x000076102e570816 */ /* 0x000fe40000000057 */
[----:B------:R-:W-:Y:S02]  /*1b00*/  @P0 PRMT R85, R47, 0x7632, R85 ;  /* 0x000076322f550816 */ /* 0x000fe40000000055 */
[----:B------:R-:W-:-:S02]  /*1b10*/  @P0 PRMT R50, R50, 0x5410, R51 ;  /* 0x0000541032320816 */ /* 0x000fc40000000033 */
[--C-:B------:R-:W-:Y:S02]  /*1b20*/  PRMT R46, R87, 0x7610, R85.reuse ;  /* 0x00007610572e7816 */ /* 0x100fe40000000055 */
[----:B------:R-:W-:Y:S02]  /*1b30*/  PRMT R47, R86, 0x5410, R85 ;  /* 0x00005410562f7816 */ /* 0x000fe40000000055 */
[----:B------:R-:W-:-:S03]  /*1b40*/  @P0 PRMT R50, R51, 0x7632, R50 ;  /* 0x0000763233320816 */ /* 0x000fc60000000032 */
[----:B------:R1:W-:Y:S01]  /*1b50*/  STS.64 [R79+0x34c0], R46 ;  /* 0x0034c02e4f007388 */ /* 0x0003e20000000a00 */
[----:B------:R-:W-:-:S04]  /*1b60*/  PRMT R51, RZ, 0x7610, R51 ;  /* 0x00007610ff337816 */ /* 0x000fc80000000033 */
[----:B------:R-:W-:Y:S02]  /*1b70*/  @P0 PRMT R51, R44, 0x7632, R51 ;  /* 0x000076322c330816 */ /* 0x000fe40000000033 */
[----:B-1----:R-:W-:Y:S02]  /*1b80*/  PRMT R46, R86, 0x5432, R74 ;  /* 0x00005432562e7816 */ /* 0x002fe4000000004a */
[----:B------:R-:W-:Y:S02]  /*1b90*/  PRMT R47, R50, 0x5432, R50 ;  /* 0x00005432322f7816 */ /* 0x000fe40000000032 */
[----:B------:R-:W-:Y:S02]  /*1ba0*/  PRMT R74, RZ, 0x7610, R74 ;  /* 0x00007610ff4a7816 */ /* 0x000fe4000000004a */
[----:B------:R-:W-:Y:S02]  /*1bb0*/  PRMT R50, RZ, 0x5410, RZ ;  /* 0x00005410ff327816 */ /* 0x000fe400000000ff */
[----:B------:R-:W-:-:S02]  /*1bc0*/  @P0 PRMT R74, R44, 0x7610, R74 ;  /* 0x000076102c4a0816 */ /* 0x000fc4000000004a */
[----:B0-----:R-:W-:Y:S02]  /*1bd0*/  SHF.R.U32.HI R44, RZ, 0x3, R84 ;  /* 0x00000003ff2c7819 */ /* 0x001fe40000011654 */
[----:B------:R-:W-:Y:S01]  /*1be0*/  @P0 PRMT R50, R50, 0x5410, R45 ;  /* 0x0000541032320816 */ /* 0x000fe2000000002d */
[----:B------:R0:W-:Y:S01]  /*1bf0*/  STS.64 [R79+0x3900], R46 ;  /* 0x0039002e4f007388 */ /* 0x0001e20000000a00 */
[----:B------:R-:W-:Y:S01]  /*1c00*/  LOP3.LUT R87, R84, 0x7, RZ, 0xc0, !PT ;  /* 0x0000000754577812 */ /* 0x000fe200078ec0ff */
[----:B------:R-:W-:Y:S01]  /*1c10*/  IMAD.SHL.U32 R44, R44, 0x8, RZ ;  /* 0x000000082c2c7824 */ /* 0x000fe200078e00ff */
[----:B------:R-:W-:-:S04]  /*1c20*/  @P0 PRMT R50, R45, 0x7632, R50 ;  /* 0x000076322d320816 */ /* 0x000fc80000000032 */
[--C-:B------:R-:W-:Y:S02]  /*1c30*/  PRMT R45, R50, 0x5432, R50.reuse ;  /* 0x00005432322d7816 */ /* 0x100fe40000000032 */
[----:B0-----:R-:W-:Y:S02]  /*1c40*/  PRMT R46, RZ, 0x5410, RZ ;  /* 0x00005410ff2e7816 */ /* 0x001fe400000000ff */
[----:B------:R-:W-:Y:S02]  /*1c50*/  PRMT R50, RZ, 0x7610, R50 ;  /* 0x00007610ff327816 */ /* 0x000fe40000000032 */
[----:B------:R-:W-:Y:S02]  /*1c60*/  PRMT R47, RZ, 0x7610, R47 ;  /* 0x00007610ff2f7816 */ /* 0x000fe4000000002f */
[----:B------:R-:W-:Y:S02]  /*1c70*/  @P0 PRMT R46, R46, 0x5410, R49 ;  /* 0x000054102e2e0816 */ /* 0x000fe40000000031 */
[----:B------:R-:W-:-:S02]  /*1c80*/  LOP3.LUT R87, R44, 0x8, R87, 0xe2, !PT ;  /* 0x000000082c577812 */ /* 0x000fc400078ee257 */
[----:B------:R-:W-:Y:S02]  /*1c90*/  PRMT R44, R74, 0x5410, R51 ;  /* 0x000054104a2c7816 */ /* 0x000fe40000000033 */
[C---:B------:R-:W-:Y:S02]  /*1ca0*/  @P0 PRMT R50, R48.reuse, 0x7610, R50 ;  /* 0x0000761030320816 */ /* 0x040fe40000000032 */
[----:B------:R-:W-:Y:S02]  /*1cb0*/  @P0 PRMT R47, R48, 0x7632, R47 ;  /* 0x00007632302f0816 */ /* 0x000fe4000000002f */
[----:B------:R-:W-:Y:S01]  /*1cc0*/  @P0 PRMT R46, R49, 0x7632, R46 ;  /* 0x00007632312e0816 */ /* 0x000fe2000000002e */
[----:B------:R0:W-:Y:S04]  /*1cd0*/  STS.64 [R79+0x3d40], R44 ;  /* 0x003d402c4f007388 */ /* 0x0001e80000000a00 */
[----:B------:R-:W-:Y:S01]  /*1ce0*/  STS.64 [R79+0x45c0], RZ ;  /* 0x0045c0ff4f007388 */ /* 0x000fe20000000a00 */
[----:B0-----:R-:W-:-:S02]  /*1cf0*/  PRMT R44, R50, 0x5410, R47 ;  /* 0x00005410322c7816 */ /* 0x001fc4000000002f */
[----:B------:R-:W-:Y:S01]  /*1d00*/  PRMT R45, R46, 0x5432, R46 ;  /* 0x000054322e2d7816 */ /* 0x000fe2000000002e */
[----:B------:R-:W-:Y:S04]  /*1d10*/  STS.64 [R79+0x4a00], R52 ;  /* 0x004a00344f007388 */ /* 0x000fe80000000a00 */
[----:B------:R-:W-:Y:S04]  /*1d20*/  STS.64 [R79+0x4180], R44 ;  /* 0x0041802c4f007388 */ /* 0x000fe80000000a00 */
[----:B------:R-:W-:Y:S04]  /*1d30*/  STS.64 [R79+0x4e40], R26 ;  /* 0x004e401a4f007388 */ /* 0x000fe80000000a00 */
[----:B------:R-:W-:Y:S04]  /*1d40*/  STS.64 [R79+0x5280], R2 ;  /* 0x005280024f007388 */ /* 0x000fe80000000a00 */
[----:B------:R-:W-:Y:S04]  /*1d50*/  STS.64 [R79+0x56c0], R8 ;  /* 0x0056c0084f007388 */ /* 0x000fe80000000a00 */
[----:B------:R-:W-:Y:S04]  /*1d60*/  STS.64 [R79+0x5b00], R10 ;  /* 0x005b000a4f007388 */ /* 0x000fe80000000a00 */
[----:B------:R-:W-:Y:S04]  /*1d70*/  STS.64 [R79+0x5f40], R6 ;  /* 0x005f40064f007388 */ /* 0x000fe80000000a00 */
[----:B------:R-:W-:Y:S04]  /*1d80*/  STS.64 [R79+0x6380], R4 ;  /* 0x006380044f007388 */ /* 0x000fe80000000a00 */
[----:B------:R-:W-:Y:S04]  /*1d90*/  STS.64 [R79+0x67c0], RZ ;  /* 0x0067c0ff4f007388 */ /* 0x000fe80000000a00 */
[----:B-----5:R-:W-:Y:S04]  /*1da0*/  STS.128 [R78], R64 ;  /* 0x000000404e007388 */ /* 0x020fe80000000c00 */
[----:B------:R-:W-:Y:S01]  /*1db0*/  STS.128 [R78+0x1400], R68 ;  /* 0x001400444e007388 */ /* 0x000fe20000000c00 */
[----:B------:R-:W-:Y:S01]  /*1dc0*/  SHF.R.U32.HI R84, RZ, 0x4, R84 ;  /* 0x00000004ff547819 */ /* 0x000fe20000011654 */
[----:B------:R-:W-:-:S04]  /*1dd0*/  IMAD R94, R77, 0x1100, R80 ;  /* 0x000011004d5e7824 */ /* 0x000fc800078e0250 */
[----:B------:R-:W-:Y:S02]  /*1de0*/  IMAD.SHL.U32 R84, R84, 0x8, RZ ;  /* 0x0000000854547824 */ /* 0x000fe400078e00ff */
[----:B------:R-:W-:Y:S02]  /*1df0*/  VIADD R75, R94, 0x2800 ;  /* 0x000028005e4b7836 */ /* 0x000fe40000000000 */
[C-C-:B------:R-:W-:Y:S02]  /*1e00*/  IMAD R86, R87.reuse, 0x88, R84.reuse ;  /* 0x0000008857567824 */ /* 0x140fe400078e0254 */
[----:B------:R-:W-:Y:S02]  /*1e10*/  IMAD R87, R87, 0x28, R84 ;  /* 0x0000002857577824 */ /* 0x000fe400078e0254 */
[----:B------:R-:W-:Y:S01]  /*1e20*/  IMAD.U32 R75, R86, 0x2, R75 ;  /* 0x00000002564b7824 */ /* 0x000fe200078e004b */
[----:B------:R-:W-:Y:S01]  /*1e30*/  BAR.SYNC.DEFER_BLOCKING 0x0 ;  /* 0x0000000000007b1d */ /* 0x000fe20000010000 */
[----:B------:R-:W-:Y:S01]  /*1e40*/  IMAD.U32 R74, R87, 0x2, R80 ;  /* 0x00000002574a7824 */ /* 0x000fe200078e0050 */
[----:B------:R-:W-:Y:S01]  /*1e50*/  HMMA.16816.F16 R84, R36, R42, R72 ;  /* 0x0000002a2454723c */ /* 0x000fe20000000848 */
[----:B------:R-:W-:-:S02]  /*1e60*/  VIADD R73, R94, 0x2820 ;  /* 0x000028205e497836 */ /* 0x000fc40000000000 */
[----:B------:R-:W-:Y:S02]  /*1e70*/  VIADD R72, R80, 0x500 ;  /* 0x0000050050487836 */ /* 0x000fe40000000000 */
[----:B------:R-:W-:Y:S01]  /*1e80*/  IMAD.U32 R73, R86, 0x2, R73 ;  /* 0x0000000256497824 */ /* 0x000fe200078e0049 */
[----:B------:R-:W-:Y:S04]  /*1e90*/  LDSM.16.M88.4 R44, [R75] ;  /* 0x000000004b2c783b */ /* 0x000fe80000000200 */
[----:B------:R-:W0:Y:S01]  /*1ea0*/  LDSM.16.MT88.4 R48, [R74] ;  /* 0x000000004a30783b */ /* 0x000e220000004200 */
[----:B------:R-:W-:Y:S01]  /*1eb0*/  IMAD.U32 R72, R87, 0x2, R72 ;  /* 0x0000000257487824 */ /* 0x000fe200078e0048 */
[C---:B------:R-:W-:Y:S02]  /*1ec0*/  HMMA.16816.F16 R60, R56.reuse, R60, R40 ;  /* 0x0000003c383c723c */ /* 0x040fe40000000828 */
[----:B------:R-:W-:Y:S04]  /*1ed0*/  LDSM.16.M88.4 R36, [R73] ;  /* 0x000000004924783b */ /* 0x000fe80000000200 */
[----:B------:R-:W1:Y:S01]  /*1ee0*/  LDSM.16.MT88.4 R40, [R72] ;  /* 0x000000004828783b */ /* 0x000e620000004200 */
[----:B------:R-:W-:Y:S01]  /*1ef0*/  VIADD R89, R94, 0x2840 ;  /* 0x000028405e597836 */ /* 0x000fe20000000000 */
[----:B------:R-:W-:Y:S01]  /*1f00*/  HMMA.16816.F16 R84, R56, R62, R84 ;  /* 0x0000003e3854723c */ /* 0x000fe20000000854 */
[----:B------:R-:W-:-:S02]  /*1f10*/  VIADD R88, R80, 0xa00 ;  /* 0x00000a0050587836 */ /* 0x000fc40000000000 */
[----:B------:R-:W-:Y:S02]  /*1f20*/  IMAD.U32 R89, R86, 0x2, R89 ;  /* 0x0000000256597824 */ /* 0x000fe400078e0059 */
[----:B------:R-:W-:-:S03]  /*1f30*/  IMAD.U32 R88, R87, 0x2, R88 ;  /* 0x0000000257587824 */ /* 0x000fc600078e0058 */
[----:B------:R-:W-:Y:S04]  /*1f40*/  LDSM.16.M88.4 R56, [R89] ;  /* 0x000000005938783b */ /* 0x000fe80000000200 */
[C---:B0-----:R-:W-:Y:S01]  /*1f50*/  HMMA.16816.F16 R48, R44.reuse, R48, R60 ;  /* 0x000000302c30723c */ /* 0x041fe2000000083c */
[----:B------:R-:W0:Y:S07]  /*1f60*/  LDSM.16.MT88.4 R60, [R88] ;  /* 0x00000000583c783b */ /* 0x000e2e0000004200 */
[----:B------:R-:W-:Y:S01]  /*1f70*/  HMMA.16816.F16 R84, R44, R50, R84 ;  /* 0x000000322c54723c */ /* 0x000fe20000000854 */
[----:B------:R-:W-:-:S02]  /*1f80*/  VIADD R46, R80, 0xf00 ;  /* 0x00000f00502e7836 */ /* 0x000fc40000000000 */
[----:B------:R-:W-:Y:S02]  /*1f90*/  IMAD.U32 R44, R86, 0x2, R81 ;  /* 0x00000002562c7824 */ /* 0x000fe400078e0051 */
[----:B------:R-:W-:-:S04]  /*1fa0*/  IMAD.U32 R50, R87, 0x2, R46 ;  /* 0x0000000257327824 */ /* 0x000fc800078e002e */
[----:B------:R-:W-:Y:S03]  /*1fb0*/  LDSM.16.M88.4 R44, [R44] ;  /* 0x000000002c2c783b */ /* 0x000fe60000000200 */
[C---:B-1----:R-:W-:Y:S01]  /*1fc0*/  HMMA.16816.F16 R40, R36.reuse, R40, R48 ;  /* 0x000000282428723c */ /* 0x042fe20000000830 */
[----:B------:R-:W1:Y:S07]  /*1fd0*/  LDSM.16.MT88.4 R48, [R50] ;  /* 0x000000003230783b */ /* 0x000e6e0000004200 */
[----:B------:R-:W-:Y:S01]  /*1fe0*/  HMMA.16816.F16 R84, R36, R42, R84 ;  /* 0x0000002a2454723c */ /* 0x000fe20000000854 */
[----:B------:R-:W-:-:S02]  /*1ff0*/  VIADD R37, R94, 0x2880 ;  /* 0x000028805e257836 */ /* 0x000fc40000000000 */
[----:B------:R-:W-:Y:S02]  /*2000*/  VIADD R36, R80, 0x1400 ;  /* 0x0000140050247836 */ /* 0x000fe40000000000 */
[----:B------:R-:W-:Y:S02]  /*2010*/  IMAD.U32 R37, R86, 0x2, R37 ;  /* 0x0000000256257824 */ /* 0x000fe400078e0025 */
[----:B------:R-:W-:-:S04]  /*2020*/  IMAD.U32 R42, R87, 0x2, R36 ;  /* 0x00000002572a7824 */ /* 0x000fc800078e0024 */
[----:B------:R-:W-:Y:S01]  /*2030*/  LDSM.16.M88.4 R36, [R37] ;  /* 0x000000002524783b */ /* 0x000fe20000000200 */
[C---:B0-----:R-:W-:Y:S03]  /*2040*/  HMMA.16816.F16 R60, R56.reuse, R60, R40 ;  /* 0x0000003c383c723c */ /* 0x041fe60000000828 */
[----:B------:R-:W0:Y:S05]  /*2050*/  LDSM.16.MT88.4 R40, [R42] ;  /* 0x000000002a28783b */ /* 0x000e2a0000004200 */
[----:B------:R-:W-:Y:S01]  /*2060*/  HMMA.16816.F16 R84, R56, R62, R84 ;  /* 0x0000003e3854723c */ /* 0x000fe20000000854 */
[----:B------:R-:W-:-:S02]  /*2070*/  VIADD R57, R94, 0x28a0 ;  /* 0x000028a05e397836 */ /* 0x000fc40000000000 */
[----:B------:R-:W-:Y:S02]  /*2080*/  VIADD R56, R80, 0x1900 ;  /* 0x0000190050387836 */ /* 0x000fe40000000000 */
[----:B------:R-:W-:Y:S02]  /*2090*/  IMAD.U32 R57, R86, 0x2, R57 ;  /* 0x0000000256397824 */ /* 0x000fe400078e0039 */
[----:B------:R-:W-:-:S04]  /*20a0*/  IMAD.U32 R64, R87, 0x2, R56 ;  /* 0x0000000257407824 */ /* 0x000fc800078e0038 */
[----:B------:R-:W-:Y:S01]  /*20b0*/  LDSM.16.M88.4 R56, [R57] ;  /* 0x000000003938783b */ /* 0x000fe20000000200 */
[C---:B-1----:R-:W-:Y:S03]  /*20c0*/  HMMA.16816.F16 R48, R44.reuse, R48, R60 ;  /* 0x000000302c30723c */ /* 0x042fe6000000083c */
[----:B------:R-:W1:Y:S05]  /*20d0*/  LDSM.16.MT88.4 R60, [R64] ;  /* 0x00000000403c783b */ /* 0x000e6a0000004200 */
[----:B------:R-:W-:Y:S01]  /*20e0*/  HMMA.16816.F16 R84, R44, R50, R84 ;  /* 0x000000322c54723c */ /* 0x000fe20000000854 */
[----:B------:R-:W-:-:S02]  /*20f0*/  VIADD R46, R80, 0x1e00 ;  /* 0x00001e00502e7836 */ /* 0x000fc40000000000 */
[----:B------:R-:W-:Y:S02]  /*2100*/  IMAD.U32 R44, R86, 0x2, R82 ;  /* 0x00000002562c7824 */ /* 0x000fe400078e0052 */
[----:B------:R-:W-:-:S04]  /*2110*/  IMAD.U32 R50, R87, 0x2, R46 ;  /* 0x0000000257327824 */ /* 0x000fc800078e002e */
[----:B------:R-:W-:Y:S03]  /*2120*/  LDSM.16.M88.4 R44, [R44] ;  /* 0x000000002c2c783b */ /* 0x000fe60000000200 */
[C---:B0-----:R-:W-:Y:S01]  /*2130*/  HMMA.16816.F16 R40, R36.reuse, R40, R48 ;  /* 0x000000282428723c */ /* 0x041fe20000000830 */
[----:B------:R-:W0:Y:S07]  /*2140*/  LDSM.16.MT88.4 R48, [R50] ;  /* 0x000000003230783b */ /* 0x000e2e0000004200 */
[----:B------:R-:W-:Y:S01]  /*2150*/  HMMA.16816.F16 R42, R36, R42, R84 ;  /* 0x0000002a242a723c */ /* 0x000fe20000000854 */
[----:B------:R-:W-:-:S11]  /*2160*/  VIADD R38, R80, 0x2300 ;  /* 0x0000230050267836 */ /* 0x000fd60000000000 */
[----:B-1----:R-:W-:Y:S01]  /*2170*/  HMMA.16816.F16 R40, R56, R60, R40 ;  /* 0x0000003c3828723c */ /* 0x002fe20000000828 */
[----:B------:R-:W-:-:S07]  /*2180*/  IMAD.U32 R36, R86, 0x2, R83 ;  /* 0x0000000256247824 */ /* 0x000fce00078e0053 */
[----:B------:R-:W-:Y:S01]  /*2190*/  HMMA.16816.F16 R62, R56, R62, R42 ;  /* 0x0000003e383e723c */ /* 0x000fe2000000082a */
[----:B------:R-:W-:Y:S02]  /*21a0*/  IMAD.U32 R42, R87, 0x2, R38 ;  /* 0x00000002572a7824 */ /* 0x000fe400078e0026 */
[----:B------:R-:W-:Y:S09]  /*21b0*/  LDSM.16.M88.4 R36, [R36] ;  /* 0x000000002424783b */ /* 0x000ff20000000200 */
[C---:B0-----:R-:W-:Y:S01]  /*21c0*/  HMMA.16816.F16 R56, R44.reuse, R48, R40 ;  /* 0x000000302c38723c */ /* 0x041fe20000000828 */
[----:B------:R-:W0:Y:S01]  /*21d0*/  LDSM.16.MT88.4 R40, [R42] ;  /* 0x000000002a28783b */ /* 0x000e220000004200 */
[----:B------:R-:W-:Y:S06]  /*21e0*/  BAR.SYNC.DEFER_BLOCKING 0x0 ;  /* 0x0000000000007b1d */ /* 0x000fec0000010000 */
[----:B---3--:R-:W-:Y:S04]  /*21f0*/  STS.64 [R79+0x4e40], R12 ;  /* 0x004e400c4f007388 */ /* 0x008fe80000000a00 */
[----:B------:R-:W-:Y:S04]  /*2200*/  STS.64 [R79+0x5280], R22 ;  /* 0x005280164f007388 */ /* 0x000fe80000000a00 */
[----:B------:R-:W-:Y:S04]  /*2210*/  STS.64 [R79+0x2800], RZ ;  /* 0x002800ff4f007388 */ /* 0x000fe80000000a00 */
        /* <DEDUP_REMOVED lines=8> */
[----:B--2---:R-:W-:Y:S04]  /*22a0*/  STS.64 [R79+0x56c0], R16 ;  /* 0x0056c0104f007388 */ /* 0x004fe80000000a00 */
[----:B------:R-:W-:Y:S04]  /*22b0*/  STS.64 [R79+0x5b00], R24 ;  /* 0x005b00184f007388 */ /* 0x000fe80000000a00 */
[----:B------:R-:W-:Y:S04]  /*22c0*/  STS.64 [R79+0x5f40], R14 ;  /* 0x005f400e4f007388 */ /* 0x000fe80000000a00 */
[----:B------:R-:W-:Y:S04]  /*22d0*/  STS.64 [R79+0x6380], R18 ;  /* 0x006380124f007388 */ /* 0x000fe80000000a00 */
[----:B------:R-:W-:Y:S04]  /*22e0*/  STS.64 [R79+0x67c0], R20 ;  /* 0x0067c0144f007388 */ /* 0x000fe80000000a00 */
[----:B------:R-:W-:Y:S04]  /*22f0*/  STS.128 [R78], R32 ;  /* 0x000000204e007388 */ /* 0x000fe80000000c00 */
[----:B----4-:R-:W-:Y:S01]  /*2300*/  STS.128 [R78+0x1400], R28 ;  /* 0x0014001c4e007388 */ /* 0x010fe20000000c00 */
[----:B------:R-:W-:Y:S01]  /*2310*/  BAR.SYNC.DEFER_BLOCKING 0x0 ;  /* 0x0000000000007b1d */ /* 0x000fe20000010000 */
[----:B------:R-:W-:Y:S05]  /*2320*/  HMMA.16816.F16 R62, R44, R50, R62 ;  /* 0x000000322c3e723c */ /* 0x000fea000000083e */
[----:B------:R-:W-:Y:S04]  /*2330*/  LDSM.16.M88.4 R44, [R75] ;  /* 0x000000004b2c783b */ /* 0x000fe80000000200 */
[----:B------:R-:W1:Y:S01]  /*2340*/  LDSM.16.MT88.4 R48, [R74] ;  /* 0x000000004a30783b */ /* 0x000e620000004200 */
[C---:B0-----:R-:W-:Y:S03]  /*2350*/  HMMA.16816.F16 R56, R36.reuse, R40, R56 ;  /* 0x000000282438723c */ /* 0x041fe60000000838 */
[----:B------:R-:W-:Y:S04]  /*2360*/  LDSM.16.M88.4 R28, [R89] ;  /* 0x00000000591c783b */ /* 0x000fe80000000200 */
[----:B------:R-:W-:Y:S03]  /*2370*/  LDSM.16.MT88.4 R32, [R88] ;  /* 0x000000005820783b */ /* 0x000fe60000004200 */
[----:B------:R-:W-:Y:S01]  /*2380*/  HMMA.16816.F16 R62, R36, R42, R62 ;  /* 0x0000002a243e723c */ /* 0x000fe2000000083e */
[----:B------:R-:W-:Y:S04]  /*2390*/  LDSM.16.M88.4 R40, [R73] ;  /* 0x000000004928783b */ /* 0x000fe80000000200 */
[----:B------:R-:W0:Y:S01]  /*23a0*/  LDSM.16.MT88.4 R36, [R72] ;  /* 0x000000004824783b */ /* 0x000e220000004200 */
[----:B------:R-:W-:-:S02]  /*23b0*/  VIADD R64, R80, 0xf00 ;  /* 0x00000f0050407836 */ /* 0x000fc40000000000 */
[C---:B------:R-:W-:Y:S02]  /*23c0*/  IMAD.U32 R65, R86.reuse, 0x2, R81 ;  /* 0x0000000256417824 */ /* 0x040fe400078e0051 */
[----:B------:R-:W-:Y:S01]  /*23d0*/  IMAD.U32 R64, R87, 0x2, R64 ;  /* 0x0000000257407824 */ /* 0x000fe200078e0040 */
[C---:B-1----:R-:W-:Y:S01]  /*23e0*/  HMMA.16816.F16 R48, R44.reuse, R48, R56 ;  /* 0x000000302c30723c */ /* 0x042fe20000000838 */
[----:B------:R-:W-:Y:S01]  /*23f0*/  IMAD.U32 R68, R86, 0x2, R82 ;  /* 0x0000000256447824 */ /* 0x000fe200078e0052 */
[----:B------:R-:W2:Y:S07]  /*2400*/  LDG.E.64.CONSTANT R56, desc[UR4][R92.64+0x3c00] ;  /* 0x003c00045c387981 */ /* 0x000eae000c1e9b00 */
[----:B------:R-:W-:Y:S11]  /*2410*/  HMMA.16816.F16 R50, R44, R50, R62 ;  /* 0x000000322c32723c */ /* 0x000ff6000000083e */
[C---:B0-----:R-:W-:Y:S09]  /*2420*/  HMMA.16816.F16 R48, R40.reuse, R36, R48 ;  /* 0x000000242830723c */ /* 0x041ff20000000830 */
[----:B------:R-:W-:Y:S01]  /*2430*/  HMMA.16816.F16 R50, R40, R38, R50 ;  /* 0x000000262832723c */ /* 0x000fe20000000832 */
[----:B------:R-:W-:Y:S04]  /*2440*/  LDSM.16.M88.4 R40, [R65] ;  /* 0x000000004128783b */ /* 0x000fe80000000200 */
[----:B------:R-:W0:Y:S06]  /*2450*/  LDSM.16.MT88.4 R36, [R64] ;  /* 0x000000004024783b */ /* 0x000e2c0000004200 */
[----:B------:R-:W-:Y:S01]  /*2460*/  HMMA.16816.F16 R32, R28, R32, R48 ;  /* 0x000000201c20723c */ /* 0x000fe20000000830 */
[----:B------:R-:W-:-:S08]  /*2470*/  IMAD R46, R77, 0x1100, R80 ;  /* 0x000011004d2e7824 */ /* 0x000fd000078e0250 */
[----:B------:R-:W-:Y:S01]  /*2480*/  HMMA.16816.F16 R50, R28, R34, R50 ;  /* 0x000000221c32723c */ /* 0x000fe20000000832 */
[----:B------:R-:W-:Y:S02]  /*2490*/  VIADD R29, R46, 0x2880 ;  /* 0x000028802e1d7836 */ /* 0x000fe40000000000 */
[----:B------:R-:W-:Y:S02]  /*24a0*/  VIADD R28, R80, 0x1400 ;  /* 0x00001400501c7836 */ /* 0x000fe40000000000 */
[----:B------:R-:W-:Y:S02]  /*24b0*/  IMAD.U32 R66, R86, 0x2, R29 ;  /* 0x0000000256427824 */ /* 0x000fe400078e001d */
[----:B------:R-:W-:-:S03]  /*24c0*/  IMAD.U32 R69, R87, 0x2, R28 ;  /* 0x0000000257457824 */ /* 0x000fc600078e001c */
[----:B------:R-:W-:Y:S01]  /*24d0*/  LDSM.16.M88.4 R28, [R66] ;  /* 0x00000000421c783b */ /* 0x000fe20000000200 */
[----:B------:R-:W-:Y:S02]  /*24e0*/  VIADD R49, R46, 0x28a0 ;  /* 0x000028a02e317836 */ /* 0x000fe40000000000 */
[----:B------:R-:W-:Y:S01]  /*24f0*/  VIADD R48, R80, 0x1900 ;  /* 0x0000190050307836 */ /* 0x000fe20000000000 */
[----:B0-----:R-:W-:Y:S01]  /*2500*/  HMMA.16816.F16 R44, R40, R36, R32 ;  /* 0x00000024282c723c */ /* 0x001fe20000000820 */
[----:B------:R-:W0:Y:S01]  /*2510*/  LDSM.16.MT88.4 R32, [R69] ;  /* 0x000000004520783b */ /* 0x000e220000004200 */
[----:B------:R-:W-:Y:S02]  /*2520*/  IMAD.U32 R49, R86, 0x2, R49 ;  /* 0x0000000256317824 */ /* 0x000fe400078e0031 */
[----:B------:R-:W-:-:S04]  /*2530*/  IMAD.U32 R48, R87, 0x2, R48 ;  /* 0x0000000257307824 */ /* 0x000fc800078e0030 */
[----:B------:R-:W-:Y:S01]  /*2540*/  HMMA.16816.F16 R50, R40, R38, R50 ;  /* 0x000000262832723c */ /* 0x000fe20000000832 */
[----:B------:R-:W-:Y:S04]  /*2550*/  LDSM.16.M88.4 R40, [R49] ;  /* 0x000000003128783b */ /* 0x000fe80000000200 */
[----:B------:R-:W1:Y:S07]  /*2560*/  LDSM.16.MT88.4 R36, [R48] ;  /* 0x000000003024783b */ /* 0x000e6e0000004200 */
[C---:B0-----:R-:W-:Y:S08]  /*2570*/  HMMA.16816.F16 R32, R28.reuse, R32, R44 ;  /* 0x000000201c20723c */ /* 0x041ff0000000082c */
[----:B------:R-:W-:Y:S01]  /*2580*/  HMMA.16816.F16 R50, R28, R34, R50 ;  /* 0x000000221c32723c */ /* 0x000fe20000000832 */
[----:B------:R-:W-:-:S04]  /*2590*/  VIADD R28, R80, 0x1e00 ;  /* 0x00001e00501c7836 */ /* 0x000fc80000000000 */
[----:B------:R-:W-:Y:S02]  /*25a0*/  IMAD.U32 R67, R87, 0x2, R28 ;  /* 0x0000000257437824 */ /* 0x000fe400078e001c */
[----:B------:R-:W-:Y:S05]  /*25b0*/  LDSM.16.M88.4 R28, [R68] ;  /* 0x00000000441c783b */ /* 0x000fea0000000200 */
[C---:B-1----:R-:W-:Y:S01]  /*25c0*/  HMMA.16816.F16 R36, R40.reuse, R36, R32 ;  /* 0x000000242824723c */ /* 0x042fe20000000820 */
[----:B------:R-:W0:Y:S07]  /*25d0*/  LDSM.16.MT88.4 R32, [R67] ;  /* 0x000000004320783b */ /* 0x000e2e0000004200 */
[----:B------:R-:W-:Y:S01]  /*25e0*/  HMMA.16816.F16 R38, R40, R38, R50 ;  /* 0x000000262826723c */ /* 0x000fe20000000832 */
[----:B------:R-:W-:Y:S01]  /*25f0*/  VIADD R70, R80, 0x2300 ;  /* 0x0000230050467836 */ /* 0x000fe20000000000 */
[----:B------:R-:W3:Y:S01]  /*2600*/  LDG.E.128.CONSTANT R40, desc[UR4][R90.64+0x24000] ;  /* 0x024000045a287981 */ /* 0x000ee2000c1e9d00 */
[----:B------:R-:W-:-:S02]  /*2610*/  IMAD.U32 R71, R86, 0x2, R83 ;  /* 0x0000000256477824 */ /* 0x000fc400078e0053 */
[----:B------:R-:W-:-:S07]  /*2620*/  IMAD.U32 R70, R87, 0x2, R70 ;  /* 0x0000000257467824 */ /* 0x000fce00078e0046 */
[C---:B0-----:R-:W-:Y:S08]  /*2630*/  HMMA.16816.F16 R36, R28.reuse, R32, R36 ;  /* 0x000000201c24723c */ /* 0x041ff00000000824 */
[----:B------:R-:W-:Y:S01]  /*2640*/  HMMA.16816.F16 R46, R28, R34, R38 ;  /* 0x000000221c2e723c */ /* 0x000fe20000000826 */
[----:B------:R-:W-:Y:S04]  /*2650*/  LDSM.16.M88.4 R28, [R71] ;  /* 0x00000000471c783b */ /* 0x000fe80000000200 */
[----:B------:R-:W0:Y:S01]  /*2660*/  LDSM.16.MT88.4 R32, [R70] ;  /* 0x000000004620783b */ /* 0x000e220000004200 */
[----:B------:R-:W-:Y:S06]  /*2670*/  BAR.SYNC.DEFER_BLOCKING 0x0 ;  /* 0x0000000000007b1d */ /* 0x000fec0000010000 */
[----:B0-----:R-:W-:Y:S01]  /*2680*/  HMMA.16816.F16 R44, R28, R32, R36 ;  /* 0x000000201c2c723c */ /* 0x001fe20000000824 */
[----:B------:R-:W4:Y:S01]  /*2690*/  LDG.E.128.CONSTANT R36, desc[UR4][R90.64+0x20000] ;  /* 0x020000045a247981 */ /* 0x000f22000c1e9d00 */
[----:B------:R-:W-:-:S02]  /*26a0*/  IMAD.MOV.U32 R59, RZ, RZ, R23 ;  /* 0x000000ffff3b7224 */ /* 0x000fc400078e0017 */
[----:B------:R-:W-:Y:S01]  /*26b0*/  IMAD.MOV.U32 R58, RZ, RZ, R22 ;  /* 0x000000ffff3a7224 */ /* 0x000fe200078e0016 */
[----:B------:R2:W-:Y:S04]  /*26c0*/  STS.64 [R79+0x2800], R54 ;  /* 0x002800364f007388 */ /* 0x0005e80000000a00 */
        /* <DEDUP_REMOVED lines=13> */
[----:B------:R-:W-:Y:S01]  /*27a0*/  STS.64 [R79+0x6380], R20 ;  /* 0x006380144f007388 */ /* 0x000fe20000000a00 */
[----:B--2---:R-:W-:-:S02]  /*27b0*/  IMAD.MOV.U32 R54, RZ, RZ, R56 ;  /* 0x000000ffff367224 */ /* 0x004fc400078e0038 */
[----:B------:R-:W-:-:S05]  /*27c0*/  IMAD.MOV.U32 R55, RZ, RZ, R57 ;  /* 0x000000ffff377224 */ /* 0x000fca00078e0039 */
[----:B------:R-:W-:Y:S01]  /*27d0*/  STS.64 [R79+0x67c0], R54 ;  /* 0x0067c0364f007388 */ /* 0x000fe20000000a00 */
[----:B------:R-:W-:Y:S03]  /*27e0*/  HMMA.16816.F16 R46, R28, R34, R46 ;  /* 0x000000221c2e723c */ /* 0x000fe6000000082e */
[----:B---3--:R-:W-:Y:S04]  /*27f0*/  STS.128 [R78+0x1400], R40 ;  /* 0x001400284e007388 */ /* 0x008fe80000000c00 */
[----:B----4-:R-:W-:Y:S01]  /*2800*/  STS.128 [R78], R36 ;  /* 0x000000244e007388 */ /* 0x010fe20000000c00 */
[----:B------:R-:W-:Y:S06]  /*2810*/  BAR.SYNC.DEFER_BLOCKING 0x0 ;  /* 0x0000000000007b1d */ /* 0x000fec0000010000 */
[----:B------:R-:W-:Y:S04]  /*2820*/  LDSM.16.M88.4 R28, [R75] ;  /* 0x000000004b1c783b */ /* 0x000fe80000000200 */
[----:B------:R-:W0:Y:S04]  /*2830*/  LDSM.16.MT88.4 R32, [R74] ;  /* 0x000000004a20783b */ /* 0x000e280000004200 */
[----:B------:R-:W-:Y:S04]  /*2840*/  LDSM.16.M88.4 R36, [R71] ;  /* 0x000000004724783b */ /* 0x000fe80000000200 */
[----:B------:R-:W-:Y:S01]  /*2850*/  LDSM.16.MT88.4 R40, [R70] ;  /* 0x000000004628783b */ /* 0x000fe20000004200 */
[C---:B0-----:R-:W-:Y:S08]  /*2860*/  HMMA.16816.F16 R44, R28.reuse, R32, R44 ;  /* 0x000000201c2c723c */ /* 0x041ff0000000082c */
[----:B------:R-:W-:Y:S01]  /*2870*/  HMMA.16816.F16 R46, R28, R34, R46 ;  /* 0x000000221c2e723c */ /* 0x000fe2000000082e */
[----:B------:R-:W-:Y:S04]  /*2880*/  LDSM.16.M88.4 R28, [R73] ;  /* 0x00000000491c783b */ /* 0x000fe80000000200 */
[----:B------:R-:W0:Y:S07]  /*2890*/  LDSM.16.MT88.4 R32, [R72] ;  /* 0x000000004820783b */ /* 0x000e2e0000004200 */
        /* <DEDUP_REMOVED lines=10> */
[----:B------:R-:W-:Y:S04]  /*2940*/  LDSM.16.MT88.4 R28, [R69] ;  /* 0x00000000451c783b */ /* 0x000fe80000004200 */
[----:B------:R-:W0:Y:S07]  /*2950*/  LDSM.16.M88.4 R32, [R66] ;  /* 0x000000004220783b */ /* 0x000e2e0000000200 */
[C---:B0-----:R-:W-:Y:S08]  /*2960*/  HMMA.16816.F16 R44, R32.reuse, R28, R44 ;  /* 0x0000001c202c723c */ /* 0x041ff0000000082c */
[----:B------:R-:W-:Y:S01]  /*2970*/  HMMA.16816.F16 R46, R32, R30, R46 ;  /* 0x0000001e202e723c */ /* 0x000fe2000000082e */
[----:B------:R-:W-:Y:S04]  /*2980*/  LDSM.16.M88.4 R28, [R49] ;  /* 0x00000000311c783b */ /* 0x000fe80000000200 */
[----:B------:R0:W1:Y:S04]  /*2990*/  LDSM.16.MT88.4 R32, [R48] ;  /* 0x000000003020783b */ /* 0x0000680000004200 */
[----:B0-----:R-:W2:Y:S03]  /*29a0*/  LDG.E.128.CONSTANT R48, desc[UR4][R90.64+0x2c000] ;  /* 0x02c000045a307981 */ /* 0x001ea6000c1e9d00 */
[C---:B-1----:R-:W-:Y:S08]  /*29b0*/  HMMA.16816.F16 R60, R28.reuse, R32, R44 ;  /* 0x000000201c3c723c */ /* 0x042ff0000000082c */
[----:B------:R-:W-:Y:S01]  /*29c0*/  HMMA.16816.F16 R62, R28, R34, R46 ;  /* 0x000000221c3e723c */ /* 0x000fe2000000082e */
[----:B------:R-:W3:Y:S04]  /*29d0*/  LDG.E.128.CONSTANT R44, desc[UR4][R90.64+0x28000] ;  /* 0x028000045a2c7981 */ /* 0x000ee8000c1e9d00 */
[----:B------:R-:W-:Y:S04]  /*29e0*/  LDSM.16.M88.4 R28, [R68] ;  /* 0x00000000441c783b */ /* 0x000fe80000000200 */
[----:B------:R-:W0:Y:S01]  /*29f0*/  LDSM.16.MT88.4 R32, [R67] ;  /* 0x000000004320783b */ /* 0x000e220000004200 */
[----:B------:R-:W-:Y:S06]  /*2a00*/  BAR.SYNC.DEFER_BLOCKING 0x0 ;  /* 0x0000000000007b1d */ /* 0x000fec0000010000 */
[----:B------:R-:W-:Y:S04]  /*2a10*/  STS.64 [R79+0x2800], R52 ;  /* 0x002800344f007388 */ /* 0x000fe80000000a00 */
[----:B------:R1:W-:Y:S04]  /*2a20*/  STS.64 [R79+0x2c40], R26 ;  /* 0x002c401a4f007388 */ /* 0x0003e80000000a00 */
[----:B------:R4:W-:Y:S04]  /*2a30*/  STS.64 [R79+0x3080], R2 ;  /* 0x003080024f007388 */ /* 0x0009e80000000a00 */
[----:B------:R-:W-:Y:S04]  /*2a40*/  STS.64 [R79+0x34c0], R8 ;  /* 0x0034c0084f007388 */ /* 0x000fe80000000a00 */
[----:B------:R-:W-:Y:S04]  /*2a50*/  STS.64 [R79+0x3900], R10 ;  /* 0x0039000a4f007388 */ /* 0x000fe80000000a00 */
[----:B------:R-:W-:Y:S04]  /*2a60*/  STS.64 [R79+0x3d40], R6 ;  /* 0x003d40064f007388 */ /* 0x000fe80000000a00 */
[----:B------:R-:W-:Y:S04]  /*2a70*/  STS.64 [R79+0x4180], R4 ;  /* 0x004180044f007388 */ /* 0x000fe80000000a00 */
[----:B------:R-:W-:Y:S04]  /*2a80*/  STS.64 [R79+0x4a00], R58 ;  /* 0x004a003a4f007388 */ /* 0x000fe80000000a00 */
[----:B------:R5:W-:Y:S04]  /*2a90*/  STS.64 [R79+0x6380], R54 ;  /* 0x006380364f007388 */ /* 0x000be80000000a00 */
[----:B------:R-:W-:Y:S04]  /*2aa0*/  STS.64 [R79+0x45c0], RZ ;  /* 0x0045c0ff4f007388 */ /* 0x000fe80000000a00 */
[----:B------:R-:W-:Y:S04]  /*2ab0*/  STS.64 [R79+0x4e40], R16 ;  /* 0x004e40104f007388 */ /* 0x000fe80000000a00 */
[----:B------:R-:W-:Y:S04]  /*2ac0*/  STS.64 [R79+0x5280], R24 ;  /* 0x005280184f007388 */ /* 0x000fe80000000a00 */
[----:B------:R-:W-:Y:S04]  /*2ad0*/  STS.64 [R79+0x56c0], R14 ;  /* 0x0056c00e4f007388 */ /* 0x000fe80000000a00 */
[----:B------:R-:W-:Y:S04]  /*2ae0*/  STS.64 [R79+0x5b00], R18 ;  /* 0x005b00124f007388 */ /* 0x000fe80000000a00 */
[----:B------:R-:W-:Y:S04]  /*2af0*/  STS.64 [R79+0x5f40], R20 ;  /* 0x005f40144f007388 */ /* 0x000fe80000000a00 */
[----:B------:R-:W-:Y:S01]  /*2b00*/  STS.64 [R79+0x67c0], RZ ;  /* 0x0067c0ff4f007388 */ /* 0x000fe20000000a00 */
[C---:B0-----:R-:W-:Y:S08]  /*2b10*/  HMMA.16816.F16 R32, R28.reuse, R32, R60 ;  /* 0x000000201c20723c */ /* 0x041ff0000000083c */
[----:B------:R-:W-:-:S12]  /*2b20*/  HMMA.16816.F16 R62, R28, R34, R62 ;  /* 0x000000221c3e723c */ /* 0x000fd8000000083e */
[C---:B------:R-:W-:Y:S08]  /*2b30*/  HMMA.16816.F16 R40, R36.reuse, R40, R32 ;  /* 0x000000282428723c */ /* 0x040ff00000000820 */
[----:B------:R-:W-:Y:S01]  /*2b40*/  HMMA.16816.F16 R62, R36, R42, R62 ;  /* 0x0000002a243e723c */ /* 0x000fe2000000083e */
[----:B------:R-:W-:-:S13]  /*2b50*/  ISETP.GT.U32.AND P0, PT, R76, 0x5, PT ;  /* 0x000000054c00780c */ /* 0x000fda0003f04070 */
[----:B-1----:R-:W3:Y:S04]  /*2b60*/  @!P0 LDG.E.64.CONSTANT R26, desc[UR4][R92.64+0x4400] ;  /* 0x004400045c1a8981 */ /* 0x002ee8000c1e9b00 */
[----:B----4-:R-:W4:Y:S04]  /*2b70*/  @!P0 LDG.E.64.CONSTANT R2, desc[UR4][R92.64+0x4000] ;  /* 0x004000045c028981 */ /* 0x010f28000c1e9b00 */
[----:B------:R-:W4:Y:S01]  /*2b80*/  @!P0 LDG.E.64.CONSTANT R52, desc[UR4][R92.64+0x5000] ;  /* 0x005000045c348981 */ /* 0x000f22000c1e9b00 */
[----:B------:R-:W-:-:S03]  /*2b90*/  IMAD R84, R77, 0x1100, R80 ;  /* 0x000011004d547824 */ /* 0x000fc600078e0250 */
[----:B-----5:R-:W5:Y:S04]  /*2ba0*/  @!P0 LDG.E.64.CONSTANT R54, desc[UR4][R92.64+0x5400] ;  /* 0x005400045c368981 */ /* 0x020f68000c1e9b00 */
[----:B--2---:R0:W-:Y:S04]  /*2bb0*/  STS.128 [R78+0x1400], R48 ;  /* 0x001400304e007388 */ /* 0x0041e80000000c00 */
[----:B---3--:R-:W-:Y:S01]  /*2bc0*/  STS.128 [R78], R44 ;  /* 0x0000002c4e007388 */ /* 0x008fe20000000c00 */
[----:B------:R-:W-:Y:S01]  /*2bd0*/  BAR.SYNC.DEFER_BLOCKING 0x0 ;  /* 0x0000000000007b1d */ /* 0x000fe20000010000 */
[----:B------:R-:W-:-:S05]  /*2be0*/  VIADD R94, R84, 0x28a0 ;  /* 0x000028a0545e7836 */ /* 0x000fca0000000000 */
[----:B------:R-:W2:Y:S04]  /*2bf0*/  @!P0 LDG.E.64.CONSTANT R60, desc[UR4][R92.64+0x5800] ;  /* 0x005800045c3c8981 */ /* 0x000ea8000c1e9b00 */
[----:B0-----:R-:W3:Y:S04]  /*2c00*/  LDG.E.128.CONSTANT R48, desc[UR4][R90.64+0x30000] ;  /* 0x030000045a307981 */ /* 0x001ee8000c1e9d00 */
[----:B------:R-:W-:Y:S04]  /*2c10*/  LDSM.16.M88.4 R4, [R75] ;  /* 0x000000004b04783b */ /* 0x000fe80000000200 */
[----:B------:R-:W0:Y:S04]  /*2c20*/  LDSM.16.MT88.4 R8, [R74] ;  /* 0x000000004a08783b */ /* 0x000e280000004200 */
[----:B------:R-:W-:Y:S04]  /*2c30*/  LDSM.16.M88.4 R28, [R73] ;  /* 0x00000000491c783b */ /* 0x000fe80000000200 */
[----:B------:R-:W1:Y:S04]  /*2c40*/  LDSM.16.MT88.4 R32, [R72] ;  /* 0x000000004820783b */ /* 0x000e680000004200 */
[----:B------:R-:W-:Y:S01]  /*2c50*/  LDSM.16.MT88.4 R36, [R88] ;  /* 0x000000005824783b */ /* 0x000fe20000004200 */
[C---:B0-----:R-:W-:Y:S03]  /*2c60*/  HMMA.16816.F16 R8, R4.reuse, R8, R40 ;  /* 0x000000080408723c */ /* 0x041fe60000000828 */
[----:B------:R-:W0:Y:S05]  /*2c70*/  LDSM.16.M88.4 R40, [R89] ;  /* 0x000000005928783b */ /* 0x000e2a0000000200 */
[----:B------:R-:W-:Y:S01]  /*2c80*/  HMMA.16816.F16 R62, R4, R10, R62 ;  /* 0x0000000a043e723c */ /* 0x000fe2000000083e */
[----:B------:R-:W-:Y:S11]  /*2c90*/  LDSM.16.M88.4 R4, [R65] ;  /* 0x000000004104783b */ /* 0x000ff60000000200 */
[C---:B-1----:R-:W-:Y:S01]  /*2ca0*/  HMMA.16816.F16 R32, R28.reuse, R32, R8 ;  /* 0x000000201c20723c */ /* 0x042fe20000000808 */
[----:B------:R-:W1:Y:S07]  /*2cb0*/  LDSM.16.MT88.4 R8, [R64] ;  /* 0x000000004008783b */ /* 0x000e6e0000004200 */
[----:B------:R-:W-:-:S12]  /*2cc0*/  HMMA.16816.F16 R34, R28, R34, R62 ;  /* 0x000000221c22723c */ /* 0x000fd8000000083e */
[C---:B0-----:R-:W-:Y:S08]  /*2cd0*/  HMMA.16816.F16 R36, R40.reuse, R36, R32 ;  /* 0x000000242824723c */ /* 0x041ff00000000820 */
[----:B------:R-:W-:Y:S01]  /*2ce0*/  HMMA.16816.F16 R42, R40, R38, R34 ;  /* 0x00000026282a723c */ /* 0x000fe20000000822 */
[----:B------:R-:W5:Y:S01]  /*2cf0*/  @!P0 LDG.E.64.CONSTANT R38, desc[UR4][R92.64+0x4c00] ;  /* 0x004c00045c268981 */ /* 0x000f62000c1e9b00 */
[----:B------:R-:W-:-:S02]  /*2d00*/  IMAD.U32 R44, R86, 0x2, R94 ;  /* 0x00000002562c7824 */ /* 0x000fc400078e005e */
[----:B------:R-:W-:Y:S01]  /*2d10*/  VIADD R96, R80, 0x1400 ;  /* 0x0000140050607836 */ /* 0x000fe20000000000 */
[----:B------:R-:W-:Y:S07]  /*2d20*/  LDSM.16.M88.4 R32, [R66] ;  /* 0x000000004220783b */ /* 0x000fee0000000200 */
[C---:B-1----:R-:W-:Y:S01]  /*2d30*/  HMMA.16816.F16 R40, R4.reuse, R8, R36 ;  /* 0x000000080428723c */ /* 0x042fe20000000824 */
[----:B------:R-:W3:Y:S07]  /*2d40*/  @!P0 LDG.E.64.CONSTANT R36, desc[UR4][R92.64+0x4800] ;  /* 0x004800045c248981 */ /* 0x000eee000c1e9b00 */
[----:B------:R-:W-:Y:S01]  /*2d50*/  HMMA.16816.F16 R42, R4, R10, R42 ;  /* 0x0000000a042a723c */ /* 0x000fe2000000082a */
[----:B------:R0:W-:Y:S04]  /*2d60*/  LDSM.16.M88.4 R4, [R44] ;  /* 0x000000002c04783b */ /* 0x0001e80000000200 */
[----:B0-----:R-:W3:Y:S01]  /*2d70*/  LDG.E.128.CONSTANT R44, desc[UR4][R90.64+0x34000] ;  /* 0x034000045a2c7981 */ /* 0x001ee2000c1e9d00 */
[----:B------:R-:W-:-:S06]  /*2d80*/  IMAD.U32 R28, R87, 0x2, R96 ;  /* 0x00000002571c7824 */ /* 0x000fcc00078e0060 */
[----:B------:R-:W0:Y:S01]  /*2d90*/  LDSM.16.MT88.4 R28, [R28] ;  /* 0x000000001c1c783b */ /* 0x000e220000004200 */
[----:B------:R-:W-:-:S04]  /*2da0*/  VIADD R85, R80, 0x1900 ;  /* 0x0000190050557836 */ /* 0x000fc80000000000 */
[----:B------:R-:W-:-:S06]  /*2db0*/  IMAD.U32 R8, R87, 0x2, R85 ;  /* 0x0000000257087824 */ /* 0x000fcc00078e0055 */
[----:B------:R-:W1:Y:S01]  /*2dc0*/  LDSM.16.MT88.4 R8, [R8] ;  /* 0x000000000808783b */ /* 0x000e620000004200 */
[C---:B------:R-:W-:Y:S01]  /*2dd0*/  VIADD R98, R80.reuse, 0x1e00 ;  /* 0x00001e0050627836 */ /* 0x040fe20000000000 */
[C---:B0-----:R-:W-:Y:S08]  /*2de0*/  HMMA.16816.F16 R28, R32.reuse, R28, R40 ;  /* 0x0000001c201c723c */ /* 0x041ff00000000828 */
[----:B------:R-:W-:Y:S01]  /*2df0*/  HMMA.16816.F16 R30, R32, R30, R42 ;  /* 0x0000001e201e723c */ /* 0x000fe2000000082a */
[----:B------:R-:W-:-:S11]  /*2e00*/  VIADD R100, R80, 0x2300 ;  /* 0x0000230050647836 */ /* 0x000fd60000000000 */
[----:B-1----:R-:W-:Y:S01]  /*2e10*/  HMMA.16816.F16 R64, R4, R8, R28 ;  /* 0x000000080440723c */ /* 0x002fe2000000081c */
[----:B------:R-:W-:Y:S02]  /*2e20*/  IMAD.U32 R28, R86, 0x2, R82 ;  /* 0x00000002561c7824 */ /* 0x000fe400078e0052 */
[----:B------:R-:W-:-:S05]  /*2e30*/  IMAD.U32 R9, R87, 0x2, R98 ;  /* 0x0000000257097824 */ /* 0x000fca00078e0062 */
[----:B------:R-:W-:Y:S01]  /*2e40*/  HMMA.16816.F16 R58, R4, R10, R30 ;  /* 0x0000000a043a723c */ /* 0x000fe2000000081e */
[----:B------:R-:W-:Y:S04]  /*2e50*/  LDSM.16.M88.4 R28, [R28] ;  /* 0x000000001c1c783b */ /* 0x000fe80000000200 */
[----:B------:R-:W0:Y:S01]  /*2e60*/  LDSM.16.MT88.4 R8, [R9] ;  /* 0x000000000908783b */ /* 0x000e220000004200 */
[----:B------:R-:W-:Y:S02]  /*2e70*/  IMAD.U32 R4, R86, 0x2, R83 ;  /* 0x0000000256047824 */ /* 0x000fe400078e0053 */
[----:B------:R-:W-:-:S04]  /*2e80*/  IMAD.U32 R32, R87, 0x2, R100 ;  /* 0x0000000257207824 */ /* 0x000fc800078e0064 */
[----:B------:R-:W-:Y:S04]  /*2e90*/  LDSM.16.M88.4 R4, [R4] ;  /* 0x000000000404783b */ /* 0x000fe80000000200 */
[----:B------:R-:W1:Y:S01]  /*2ea0*/  LDSM.16.MT88.4 R32, [R32] ;  /* 0x000000002020783b */ /* 0x000e620000004200 */
[----:B------:R-:W-:Y:S01]  /*2eb0*/  BAR.SYNC.DEFER_BLOCKING 0x0 ;  /* 0x0000000000007b1d */ /* 0x000fe20000010000 */
[----:B------:R-:W-:Y:S02]  /*2ec0*/  IMAD.MOV.U32 R41, RZ, RZ, R23 ;  /* 0x000000ffff297224 */ /* 0x000fe400078e0017 */
[----:B------:R-:W-:-:S05]  /*2ed0*/  IMAD.MOV.U32 R40, RZ, RZ, R22 ;  /* 0x000000ffff287224 */ /* 0x000fca00078e0016 */
[----:B------:R4:W-:Y:S01]  /*2ee0*/  STS.64 [R79+0x3080], R40 ;  /* 0x003080284f007388 */ /* 0x0009e20000000a00 */
[----:B0-----:R-:W-:Y:S01]  /*2ef0*/  HMMA.16816.F16 R64, R28, R8, R64 ;  /* 0x000000081c40723c */ /* 0x001fe20000000840 */
[----:B------:R-:W-:Y:S02]  /*2f00*/  PRMT R8, RZ, 0x5410, RZ ;  /* 0x00005410ff087816 */ /* 0x000fe400000000ff */
[----:B------:R-:W-:Y:S02]  /*2f10*/  PRMT R9, RZ, 0x5410, RZ ;  /* 0x00005410ff097816 */ /* 0x000fe400000000ff */
[----:B----4-:R-:W-:-:S04]  /*2f20*/  PRMT R40, RZ, 0x5410, RZ ;  /* 0x00005410ff287816 */ /* 0x010fc800000000ff */
[----:B------:R-:W-:Y:S02]  /*2f30*/  @!P0 PRMT R40, R40, 0x5410, R26 ;  /* 0x0000541028288816 */ /* 0x000fe4000000001a */
[----:B------:R-:W-:Y:S02]  /*2f40*/  @!P0 PRMT R8, R2, 0x7610, R8 ;  /* 0x0000761002088816 */ /* 0x000fe40000000008 */
[----:B------:R-:W-:Y:S02]  /*2f50*/  @!P0 PRMT R9, R3, 0x7610, R9 ;  /* 0x0000761003098816 */ /* 0x000fe40000000009 */
[----:B------:R-:W-:Y:S02]  /*2f60*/  @!P0 PRMT R40, R26, 0x7632, R40 ;  /* 0x000076321a288816 */ /* 0x000fe40000000028 */
[----:B------:R-:W-:Y:S02]  /*2f70*/  PRMT R26, RZ, 0x5410, RZ ;  /* 0x00005410ff1a7816 */ /* 0x000fe400000000ff */
[----:B------:R-:W-:-:S02]  /*2f80*/  @!P0 PRMT R8, R8, 0x7610, R2 ;  /* 0x0000761008088816 */ /* 0x000fc40000000002 */
[----:B------:R-:W-:Y:S02]  /*2f90*/  @!P0 PRMT R9, R9, 0x7610, R3 ;  /* 0x0000761009098816 */ /* 0x000fe40000000003 */
[----:B------:R-:W4:Y:S01]  /*2fa0*/  @!P0 LDG.E.64.CONSTANT R2, desc[UR4][R92.64+0x4000] ;  /* 0x004000045c028981 */ /* 0x000f22000c1e9b00 */
[----:B------:R-:W-:-:S04]  /*2fb0*/  @!P0 PRMT R26, R26, 0x5410, R27 ;  /* 0x000054101a1a8816 */ /* 0x000fc8000000001b */
[----:B------:R-:W-:Y:S02]  /*2fc0*/  @!P0 PRMT R26, R27, 0x7632, R26 ;  /* 0x000076321b1a8816 */ /* 0x000fe4000000001a */
[----:B------:R-:W-:Y:S01]  /*2fd0*/  PRMT R27, RZ, 0x5410, RZ ;  /* 0x00005410ff1b7816 */ /* 0x000fe200000000ff */
[----:B------:R0:W-:Y:S01]  /*2fe0*/  STS.64 [R79+0x4e40], R8 ;  /* 0x004e40084f007388 */ /* 0x0001e20000000a00 */
[----:B------:R-:W-:Y:S02]  /*2ff0*/  PRMT R43, RZ, 0x7610, R43 ;  /* 0x00007610ff2b7816 */ /* 0x000fe4000000002b */
[----:B------:R-:W-:Y:S02]  /*3000*/  PRMT R42, RZ, 0x7610, R42 ;  /* 0x00007610ff2a7816 */ /* 0x000fe4000000002a */
[----:B0-----:R-:W-:Y:S02]  /*3010*/  PRMT R8, R40, 0x5432, R40 ;  /* 0x0000543228087816 */ /* 0x001fe40000000028 */
[----:B------:R-:W-:Y:S01]  /*3020*/  PRMT R9, R26, 0x5432, R26 ;  /* 0x000054321a097816 */ /* 0x000fe2000000001a */
[----:B------:R-:W4:Y:S01]  /*3030*/  @!P0 LDG.E.64.CONSTANT R40, desc[UR4][R92.64+0x4400] ;  /* 0x004400045c288981 */ /* 0x000f22000c1e9b00 */
[----:B------:R-:W-:-:S03]  /*3040*/  PRMT R26, RZ, 0x5410, RZ ;  /* 0x00005410ff1a7816 */ /* 0x000fc600000000ff */
[----:B------:R0:W-:Y:S01]  /*3050*/  STS.64 [R79+0x5280], R8 ;  /* 0x005280084f007388 */ /* 0x0001e20000000a00 */
[----:B------:R-:W-:Y:S02]  /*3060*/  PRMT R66, RZ, 0x5410, RZ ;  /* 0x00005410ff427816 */ /* 0x000fe400000000ff */
[----:B------:R-:W-:Y:S02]  /*3070*/  PRMT R67, RZ, 0x5410, RZ ;  /* 0x00005410ff437816 */ /* 0x000fe400000000ff */
[----:B--2---:R-:W-:Y:S02]  /*3080*/  @!P0 PRMT R66, R60, 0x7610, R66 ;  /* 0x000076103c428816 */ /* 0x004fe40000000042 */
[----:B------:R-:W-:Y:S02]  /*3090*/  @!P0 PRMT R67, R61, 0x7610, R67 ;  /* 0x000076103d438816 */ /* 0x000fe40000000043 */
[----:B------:R-:W-:Y:S02]  /*30a0*/  @!P0 PRMT R66, R66, 0x7610, R60 ;  /* 0x0000761042428816 */ /* 0x000fe4000000003c */
[----:B------:R-:W-:Y:S01]  /*30b0*/  @!P0 PRMT R67, R67, 0x7610, R61 ;  /* 0x0000761043438816 */ /* 0x000fe2000000003d */
[----:B------:R-:W-:Y:S04]  /*30c0*/  STS.64 [R79+0x34c0], R16 ;  /* 0x0034c0104f007388 */ /* 0x000fe80000000a00 */
[----:B------:R-:W-:Y:S04]  /*30d0*/  STS.64 [R79+0x3900], R24 ;  /* 0x003900184f007388 */ /* 0x000fe80000000a00 */
[----:B------:R-:W-:Y:S04]  /*30e0*/  STS.64 [R79+0x3d40], R14 ;  /* 0x003d400e4f007388 */ /* 0x000fe80000000a00 */
[----:B------:R-:W-:Y:S04]  /*30f0*/  STS.64 [R79+0x4180], R18 ;  /* 0x004180124f007388 */ /* 0x000fe80000000a00 */
[----:B------:R-:W-:Y:S04]  /*3100*/  STS.64 [R79+0x45c0], R20 ;  /* 0x0045c0144f007388 */ /* 0x000fe80000000a00 */
[----:B------:R-:W-:Y:S04]  /*3110*/  STS.64 [R79+0x67c0], R66 ;  /* 0x0067c0424f007388 */ /* 0x000fe80000000a00 */
[----:B------:R-:W-:Y:S04]  /*3120*/  STS.64 [R79+0x2800], RZ ;  /* 0x002800ff4f007388 */ /* 0x000fe80000000a00 */
[----:B------:R-:W-:Y:S01]  /*3130*/  STS.64 [R79+0x4a00], RZ ;  /* 0x004a00ff4f007388 */ /* 0x000fe20000000a00 */
[----:B-----5:R-:W-:-:S02]  /*3140*/  @!P0 PRMT R26, R38, 0x7610, R26 ;  /* 0x00007610261a8816 */ /* 0x020fc4000000001a */
[----:B---3--:R-:W-:Y:S02]  /*3150*/  @!P0 PRMT R27, R27, 0x7610, R36 ;  /* 0x000076101b1b8816 */ /* 0x008fe40000000024 */
[----:B------:R-:W-:Y:S02]  /*3160*/  @!P0 PRMT R43, R36, 0x7610, R43 ;  /* 0x00007610242b8816 */ /* 0x000fe4000000002b */
[C---:B------:R-:W-:Y:S02]  /*3170*/  @!P0 PRMT R42, R37.reuse, 0x7610, R42 ;  /* 0x00007610252a8816 */ /* 0x040fe4000000002a */
[----:B------:R-:W-:-:S04]  /*3180*/  @!P0 PRMT R27, R37, 0x7632, R27 ;  /* 0x00007632251b8816 */ /* 0x000fc8000000001b */
[--C-:B0-----:R-:W-:Y:S02]  /*3190*/  PRMT R8, R43, 0x7610, R27.reuse ;  /* 0x000076102b087816 */ /* 0x101fe4000000001b */
[----:B------:R-:W-:Y:S02]  /*31a0*/  PRMT R9, R42, 0x5410, R27 ;  /* 0x000054102a097816 */ /* 0x000fe4000000001b */
[----:B------:R-:W-:Y:S01]  /*31b0*/  @!P0 PRMT R26, R26, 0x7610, R38 ;  /* 0x000076101a1a8816 */ /* 0x000fe20000000026 */
[----:B------:R-:W2:Y:S04]  /*31c0*/  @!P0 LDG.E.64.CONSTANT R42, desc[UR4][R92.64+0x4800] ;  /* 0x004800045c2a8981 */ /* 0x000ea8000c1e9b00 */
[----:B------:R0:W-:Y:S01]  /*31d0*/  STS.64 [R79+0x56c0], R8 ;  /* 0x0056c0084f007388 */ /* 0x0001e20000000a00 */
[----:B------:R-:W-:-:S02]  /*31e0*/  PRMT R36, RZ, 0x7610, R36 ;  /* 0x00007610ff247816 */ /* 0x000fc40000000024 */
[----:B------:R-:W-:Y:S01]  /*31f0*/  PRMT R27, RZ, 0x7610, R27 ;  /* 0x00007610ff1b7816 */ /* 0x000fe2000000001b */
[----:B0-----:R-:W-:Y:S02]  /*3200*/  IMAD.MOV.U32 R8, RZ, RZ, R12 ;  /* 0x000000ffff087224 */ /* 0x001fe400078e000c */
[----:B------:R-:W-:Y:S01]  /*3210*/  IMAD.MOV.U32 R9, RZ, RZ, R13 ;  /* 0x000000ffff097224 */ /* 0x000fe200078e000d */
[----:B------:R-:W-:-:S04]  /*3220*/  @!P0 PRMT R36, R39, 0x7610, R36 ;  /* 0x0000761027248816 */ /* 0x000fc80000000024 */
[----:B------:R0:W-:Y:S01]  /*3230*/  STS.64 [R79+0x2c40], R8 ;  /* 0x002c40084f007388 */ /* 0x0001e20000000a00 */
[----:B------:R-:W-:-:S03]  /*3240*/  @!P0 PRMT R27, R39, 0x7632, R27 ;  /* 0x00007632271b8816 */ /* 0x000fc6000000001b */
[----:B------:R-:W3:Y:S01]  /*3250*/  @!P0 LDG.E.64.CONSTANT R38, desc[UR4][R92.64+0x4c00] ;  /* 0x004c00045c268981 */ /* 0x000ee2000c1e9b00 */
[----:B0-----:R-:W-:Y:S01]  /*3260*/  IMAD.MOV.U32 R8, RZ, RZ, R26 ;  /* 0x000000ffff087224 */ /* 0x001fe200078e001a */
[----:B------:R-:W-:Y:S02]  /*3270*/  PRMT R26, RZ, 0x5410, RZ ;  /* 0x00005410ff1a7816 */ /* 0x000fe400000000ff */
[----:B------:R-:W-:Y:S02]  /*3280*/  PRMT R9, R36, 0x5410, R27 ;  /* 0x0000541024097816 */ /* 0x000fe4000000001b */
[----:B------:R-:W-:Y:S02]  /*3290*/  @!P0 PRMT R26, R26, 0x5410, R53 ;  /* 0x000054101a1a8816 */ /* 0x000fe40000000035 */
[----:B------:R-:W-:Y:S02]  /*32a0*/  PRMT R36, RZ, 0x7610, R36 ;  /* 0x00007610ff247816 */ /* 0x000fe40000000024 */
[----:B------:R-:W-:-:S02]  /*32b0*/  PRMT R27, RZ, 0x7610, R27 ;  /* 0x00007610ff1b7816 */ /* 0x000fc4000000001b */
[----:B------:R-:W-:Y:S01]  /*32c0*/  @!P0 PRMT R26, R53, 0x7632, R26 ;  /* 0x00007632351a8816 */ /* 0x000fe2000000001a */
[----:B------:R0:W-:Y:S01]  /*32d0*/  STS.64 [R79+0x5b00], R8 ;  /* 0x005b00084f007388 */ /* 0x0001e20000000a00 */
[C---:B------:R-:W-:Y:S02]  /*32e0*/  @!P0 PRMT R36, R52.reuse, 0x7610, R36 ;  /* 0x0000761034248816 */ /* 0x040fe40000000024 */
[----:B------:R-:W-:Y:S02]  /*32f0*/  @!P0 PRMT R27, R52, 0x7632, R27 ;  /* 0x00007632341b8816 */ /* 0x000fe4000000001b */
[----:B------:R-:W-:Y:S02]  /*3300*/  PRMT R52, RZ, 0x7610, R52 ;  /* 0x00007610ff347816 */ /* 0x000fe40000000034 */
[----:B0-----:R-:W-:Y:S02]  /*3310*/  PRMT R9, R26, 0x5432, R26 ;  /* 0x000054321a097816 */ /* 0x001fe4000000001a */
[----:B------:R-:W-:-:S02]  /*3320*/  PRMT R26, RZ, 0x5410, RZ ;  /* 0x00005410ff1a7816 */ /* 0x000fc400000000ff */
[--C-:B------:R-:W-:Y:S02]  /*3330*/  PRMT R8, R36, 0x5410, R27.reuse ;  /* 0x0000541024087816 */ /* 0x100fe4000000001b */
[----:B------:R-:W-:Y:S01]  /*3340*/  PRMT R27, RZ, 0x7610, R27 ;  /* 0x00007610ff1b7816 */ /* 0x000fe2000000001b */
[----:B------:R-:W5:Y:S01]  /*3350*/  @!P0 LDG.E.64.CONSTANT R36, desc[UR4][R92.64+0x5000] ;  /* 0x005000045c248981 */ /* 0x000f62000c1e9b00 */
[----:B------:R-:W-:Y:S02]  /*3360*/  @!P0 PRMT R26, R26, 0x5410, R55 ;  /* 0x000054101a1a8816 */ /* 0x000fe40000000037 */
[C---:B------:R-:W-:Y:S02]  /*3370*/  @!P0 PRMT R52, R54.reuse, 0x7610, R52 ;  /* 0x0000761036348816 */ /* 0x040fe40000000034 */
[----:B------:R-:W-:Y:S02]  /*3380*/  @!P0 PRMT R27, R54, 0x7632, R27 ;  /* 0x00007632361b8816 */ /* 0x000fe4000000001b */
[----:B------:R-:W-:Y:S01]  /*3390*/  @!P0 PRMT R26, R55, 0x7632, R26 ;  /* 0x00007632371a8816 */ /* 0x000fe2000000001a */
[----:B------:R0:W-:Y:S02]  /*33a0*/  STS.64 [R79+0x5f40], R8 ;  /* 0x005f40084f007388 */ /* 0x0001e40000000a00 */
[----:B0-----:R-:W-:-:S02]  /*33b0*/  PRMT R8, R52, 0x5410, R27 ;  /* 0x0000541034087816 */ /* 0x001fc4000000001b */
[----:B------:R-:W-:Y:S02]  /*33c0*/  PRMT R9, R26, 0x5432, R26 ;  /* 0x000054321a097816 */ /* 0x000fe4000000001a */
[----:B------:R-:W5:Y:S04]  /*33d0*/  @!P0 LDG.E.64.CONSTANT R26, desc[UR4][R92.64+0x5400] ;  /* 0x005400045c1a8981 */ /* 0x000f68000c1e9b00 */
[----:B------:R0:W-:Y:S04]  /*33e0*/  STS.64 [R79+0x6380], R8 ;  /* 0x006380084f007388 */ /* 0x0001e80000000a00 */
[----:B------:R1:W-:Y:S04]  /*33f0*/  STS.128 [R78], R48 ;  /* 0x000000304e007388 */ /* 0x0003e80000000c00 */
[----:B------:R-:W-:Y:S01]  /*3400*/  STS.128 [R78+0x1400], R44 ;  /* 0x0014002c4e007388 */ /* 0x000fe20000000c00 */
[----:B------:R-:W-:Y:S06]  /*3410*/  BAR.SYNC.DEFER_BLOCKING 0x0 ;  /* 0x0000000000007b1d */ /* 0x000fec0000010000 */
[----:B0-----:R-:W5:Y:S01]  /*3420*/  @!P0 LDG.E.64.CONSTANT R8, desc[UR4][R92.64+0x5800] ;  /* 0x005800045c088981 */ /* 0x001f62000c1e9b00 */
[----:B------:R-:W-:Y:S03]  /*3430*/  HMMA.16816.F16 R10, R28, R10, R58 ;  /* 0x0000000a1c0a723c */ /* 0x000fe6000000083a */
[----:B-1----:R-:W5:Y:S01]  /*3440*/  LDG.E.128.CONSTANT R48, desc[UR4][R90.64+0x3c000] ;  /* 0x03c000045a307981 */ /* 0x002f62000c1e9d00 */
[----:B------:R-:W-:-:S02]  /*3450*/  VIADD R102, R80, 0xf00 ;  /* 0x00000f0050667836 */ /* 0x000fc40000000000 */
[----:B------:R-:W-:Y:S01]  /*3460*/  VIADD R95, R84, 0x2880 ;  /* 0x00002880545f7836 */ /* 0x000fe20000000000 */
[----:B------:R-:W5:Y:S04]  /*3470*/  @!P0 LDG.E.64.CONSTANT R58, desc[UR4][R92.64+0x5800] ;  /* 0x005800045c3a8981 */ /* 0x000f68000c1e9b00 */
[----:B------:R-:W-:Y:S04]  /*3480*/  LDSM.16.M88.4 R52, [R75] ;  /* 0x000000004b34783b */ /* 0x000fe80000000200 */
[----:B------:R-:W0:Y:S01]  /*3490*/  LDSM.16.MT88.4 R60, [R74] ;  /* 0x000000004a3c783b */ /* 0x000e220000004200 */
[C---:B------:R-:W-:Y:S03]  /*34a0*/  HMMA.16816.F16 R32, R4.reuse, R32, R64 ;  /* 0x000000200420723c */ /* 0x040fe60000000840 */
[----:B------:R-:W-:Y:S04]  /*34b0*/  LDSM.16.M88.4 R64, [R73] ;  /* 0x000000004940783b */ /* 0x000fe80000000200 */
[----:B------:R-:W1:Y:S01]  /*34c0*/  LDSM.16.MT88.4 R28, [R72] ;  /* 0x00000000481c783b */ /* 0x000e620000004200 */
[----:B------:R-:W-:Y:S03]  /*34d0*/  HMMA.16816.F16 R6, R4, R34, R10 ;  /* 0x000000220406723c */ /* 0x000fe6000000080a */
[----:B------:R-:W5:Y:S04]  /*34e0*/  @!P0 LDG.E.64.CONSTANT R4, desc[UR4][R92.64+0x5c00] ;  /* 0x005c00045c048981 */ /* 0x000f68000c1e9b00 */
[----:B------:R-:W-:Y:S05]  /*34f0*/  LDSM.16.M88.4 R44, [R89] ;  /* 0x00000000592c783b */ /* 0x000fea0000000200 */
[C---:B0-----:R-:W-:Y:S01]  /*3500*/  HMMA.16816.F16 R60, R52.reuse, R60, R32 ;  /* 0x0000003c343c723c */ /* 0x041fe20000000820 */
[----:B------:R-:W0:Y:S07]  /*3510*/  LDSM.16.MT88.4 R32, [R88] ;  /* 0x000000005820783b */ /* 0x000e2e0000004200 */
[----:B------:R-:W-:Y:S01]  /*3520*/  HMMA.16816.F16 R6, R52, R62, R6 ;  /* 0x0000003e3406723c */ /* 0x000fe20000000806 */
[----:B------:R-:W5:Y:S11]  /*3530*/  LDG.E.128.CONSTANT R52, desc[UR4][R90.64+0x38000] ;  /* 0x038000045a347981 */ /* 0x000f76000c1e9d00 */
[----:B-1----:R-:W-:Y:S01]  /*3540*/  HMMA.16816.F16 R28, R64, R28, R60 ;  /* 0x0000001c401c723c */ /* 0x002fe2000000083c */
[----:B------:R-:W-:-:S06]  /*3550*/  IMAD.U32 R60, R87, 0x2, R102 ;  /* 0x00000002573c7824 */ /* 0x000fcc00078e0066 */
[----:B------:R-:W-:Y:S01]  /*3560*/  LDSM.16.MT88.4 R60, [R60] ;  /* 0x000000003c3c783b */ /* 0x000fe20000004200 */
[----:B------:R-:W-:Y:S01]  /*3570*/  HMMA.16816.F16 R64, R64, R30, R6 ;  /* 0x0000001e4040723c */ /* 0x000fe20000000806 */
[----:B------:R-:W-:-:S11]  /*3580*/  IMAD.U32 R30, R86, 0x2, R81 ;  /* 0x00000002561e7824 */ /* 0x000fd600078e0051 */
[----:B0-----:R-:W-:Y:S01]  /*3590*/  HMMA.16816.F16 R6, R44, R32, R28 ;  /* 0x000000202c06723c */ /* 0x001fe2000000081c */
[----:B------:R-:W0:Y:S01]  /*35a0*/  LDSM.16.M88.4 R28, [R30] ;  /* 0x000000001e1c783b */ /* 0x000e220000000200 */
[----:B------:R-:W-:-:S06]  /*35b0*/  IMAD.U32 R32, R87, 0x2, R96 ;  /* 0x0000000257207824 */ /* 0x000fcc00078e0060 */
[----:B------:R-:W-:Y:S01]  /*35c0*/  HMMA.16816.F16 R64, R44, R34, R64 ;  /* 0x000000222c40723c */ /* 0x000fe20000000840 */
[C---:B------:R-:W-:Y:S01]  /*35d0*/  IMAD.U32 R44, R86.reuse, 0x2, R95 ;  /* 0x00000002562c7824 */ /* 0x040fe200078e005f */
[----:B------:R-:W-:Y:S05]  /*35e0*/  LDSM.16.MT88.4 R32, [R32] ;  /* 0x000000002020783b */ /* 0x000fea0000004200 */
[----:B------:R-:W1:Y:S05]  /*35f0*/  LDSM.16.M88.4 R44, [R44] ;  /* 0x000000002c2c783b */ /* 0x000e6a0000000200 */
[----:B0-----:R-:W-:Y:S01]  /*3600*/  HMMA.16816.F16 R6, R28, R60, R6 ;  /* 0x0000003c1c06723c */ /* 0x001fe20000000806 */
[----:B------:R-:W-:-:S07]  /*3610*/  IMAD.U32 R61, R86, 0x2, R94 ;  /* 0x00000002563d7824 */ /* 0x000fce00078e005e */
[----:B------:R-:W-:Y:S01]  /*3620*/  HMMA.16816.F16 R64, R28, R62, R64 ;  /* 0x0000003e1c40723c */ /* 0x000fe20000000840 */
[----:B------:R-:W-:Y:S01]  /*3630*/  IMAD.U32 R28, R87, 0x2, R85 ;  /* 0x00000002571c7824 */ /* 0x000fe200078e0055 */
[----:B------:R-:W-:Y:S05]  /*3640*/  LDSM.16.M88.4 R60, [R61] ;  /* 0x000000003d3c783b */ /* 0x000fea0000000200 */
[----:B------:R-:W0:Y:S05]  /*3650*/  LDSM.16.MT88.4 R28, [R28] ;  /* 0x000000001c1c783b */ /* 0x000e2a0000004200 */
[----:B-1----:R-:W-:Y:S01]  /*3660*/  HMMA.16816.F16 R6, R44, R32, R6 ;  /* 0x000000202c06723c */ /* 0x002fe20000000806 */
[----:B------:R-:W-:-:S07]  /*3670*/  IMAD.U32 R33, R86, 0x2, R82 ;  /* 0x0000000256217824 */ /* 0x000fce00078e0052 */
[----:B------:R-:W-:Y:S01]  /*3680*/  HMMA.16816.F16 R64, R44, R34, R64 ;  /* 0x000000222c40723c */ /* 0x000fe20000000840 */
[C---:B------:R-:W-:Y:S01]  /*3690*/  IMAD.U32 R44, R87.reuse, 0x2, R98 ;  /* 0x00000002572c7824 */ /* 0x040fe200078e0062 */
[----:B------:R-:W-:Y:S05]  /*36a0*/  LDSM.16.M88.4 R32, [R33] ;  /* 0x000000002120783b */ /* 0x000fea0000000200 */
[----:B------:R-:W1:Y:S05]  /*36b0*/  LDSM.16.MT88.4 R44, [R44] ;  /* 0x000000002c2c783b */ /* 0x000e6a0000004200 */
[C---:B0-----:R-:W-:Y:S08]  /*36c0*/  HMMA.16816.F16 R6, R60.reuse, R28, R6 ;  /* 0x0000001c3c06723c */ /* 0x041ff00000000806 */
[----:B------:R-:W-:Y:S01]  /*36d0*/  HMMA.16816.F16 R30, R60, R30, R64 ;  /* 0x0000001e3c1e723c */ /* 0x000fe20000000840 */
[----:B------:R-:W-:Y:S01]  /*36e0*/  IMAD.U32 R28, R87, 0x2, R100 ;  /* 0x00000002571c7824 */ /* 0x000fe200078e0064 */
[----:B------:R-:W-:-:S02]  /*36f0*/  PRMT R10, RZ, 0x5410, RZ ;  /* 0x00005410ff0a7816 */ /* 0x000fc400000000ff */
[----:B------:R-:W-:-:S08]  /*3700*/  PRMT R11, RZ, 0x5410, RZ ;  /* 0x00005410ff0b7816 */ /* 0x000fd000000000ff */
[C---:B-1----:R-:W-:Y:S08]  /*3710*/  HMMA.16816.F16 R68, R32.reuse, R44, R6 ;  /* 0x0000002c2044723c */ /* 0x042ff00000000806 */
[----:B------:R-:W-:Y:S01]  /*3720*/  HMMA.16816.F16 R70, R32, R46, R30 ;  /* 0x0000002e2046723c */ /* 0x000fe2000000081e */
[----:B------:R-:W-:Y:S01]  /*3730*/  IMAD.U32 R32, R86, 0x2, R83 ;  /* 0x0000000256207824 */ /* 0x000fe200078e0053 */
[----:B------:R-:W-:Y:S01]  /*3740*/  LDSM.16.MT88.4 R28, [R28] ;  /* 0x000000001c1c783b */ /* 0x000fe20000004200 */
[----:B----4-:R-:W-:-:S02]  /*3750*/  @!P0 PRMT R10, R2, 0x7610, R10 ;  /* 0x00007610020a8816 */ /* 0x010fc4000000000a */
[----:B------:R-:W-:Y:S01]  /*3760*/  @!P0 PRMT R11, R3, 0x7610, R11 ;  /* 0x00007610030b8816 */ /* 0x000fe2000000000b */
[----:B------:R-:W4:Y:S04]  /*3770*/  @!P0 LDG.E.64.CONSTANT R6, desc[UR4][R92.64+0x4800] ;  /* 0x004800045c068981 */ /* 0x000f28000c1e9b00 */
[----:B------:R-:W0:Y:S01]  /*3780*/  LDSM.16.M88.4 R32, [R32] ;  /* 0x000000002020783b */ /* 0x000e220000000200 */
[----:B------:R-:W-:Y:S01]  /*3790*/  BAR.SYNC.DEFER_BLOCKING 0x0 ;  /* 0x0000000000007b1d */ /* 0x000fe20000010000 */
[----:B------:R-:W-:Y:S02]  /*37a0*/  @!P0 PRMT R10, R10, 0x7610, R2 ;  /* 0x000076100a0a8816 */ /* 0x000fe40000000002 */
[----:B------:R-:W-:-:S03]  /*37b0*/  @!P0 PRMT R11, R11, 0x7610, R3 ;  /* 0x000076100b0b8816 */ /* 0x000fc60000000003 */
[----:B------:R-:W4:Y:S01]  /*37c0*/  @!P0 LDG.E.64.CONSTANT R2, desc[UR4][R92.64+0x4400] ;  /* 0x004400045c028981 */ /* 0x000f22000c1e9b00 */
[----:B------:R-:W-:Y:S02]  /*37d0*/  PRMT R44, RZ, 0x5410, RZ ;  /* 0x00005410ff2c7816 */ /* 0x000fe400000000ff */
[----:B------:R-:W-:Y:S02]  /*37e0*/  PRMT R46, RZ, 0x7610, R46 ;  /* 0x00007610ff2e7816 */ /* 0x000fe4000000002e */
[----:B------:R-:W-:Y:S02]  /*37f0*/  @!P0 PRMT R44, R40, 0x7610, R44 ;  /* 0x00007610282c8816 */ /* 0x000fe4000000002c */
[----:B------:R-:W-:Y:S02]  /*3800*/  PRMT R45, RZ, 0x7610, R45 ;  /* 0x00007610ff2d7816 */ /* 0x000fe4000000002d */
[----:B------:R-:W-:Y:S02]  /*3810*/  @!P0 PRMT R44, R44, 0x7610, R40 ;  /* 0x000076102c2c8816 */ /* 0x000fe40000000028 */
[C---:B------:R-:W-:Y:S01]  /*3820*/  @!P0 PRMT R46, R41.reuse, 0x7610, R46 ;  /* 0x00007610292e8816 */ /* 0x040fe2000000002e */
[----:B------:R1:W-:Y:S04]  /*3830*/  STS.64 [R79+0x2800], R12 ;  /* 0x0028000c4f007388 */ /* 0x0003e80000000a00 */
[----:B------:R2:W-:Y:S01]  /*3840*/  STS.64 [R79+0x4a00], R10 ;  /* 0x004a000a4f007388 */ /* 0x0005e20000000a00 */
[----:B------:R-:W-:-:S02]  /*3850*/  @!P0 PRMT R45, R41, 0x7632, R45 ;  /* 0x00007632292d8816 */ /* 0x000fc4000000002d */
[----:B------:R-:W-:Y:S02]  /*3860*/  PRMT R47, RZ, 0x7610, R47 ;  /* 0x00007610ff2f7816 */ /* 0x000fe4000000002f */
[----:B-1----:R-:W-:Y:S01]  /*3870*/  PRMT R12, RZ, 0x5410, RZ ;  /* 0x00005410ff0c7816 */ /* 0x002fe200000000ff */
[----:B--2---:R-:W2:Y:S01]  /*3880*/  @!P0 LDG.E.64.CONSTANT R10, desc[UR4][R92.64+0x4c00] ;  /* 0x004c00045c0a8981 */ /* 0x004ea2000c1e9b00 */
[----:B------:R-:W-:Y:S02]  /*3890*/  PRMT R13, RZ, 0x7610, R13 ;  /* 0x00007610ff0d7816 */ /* 0x000fe4000000000d */
[----:B------:R-:W-:Y:S01]  /*38a0*/  @!P0 PRMT R12, R12, 0x5410, R43 ;  /* 0x000054100c0c8816 */ /* 0x000fe2000000002b */
[----:B------:R-:W-:Y:S01]  /*38b0*/  IMAD.MOV.U32 R40, RZ, RZ, R44 ;  /* 0x000000ffff287224 */ /* 0x000fe200078e002c */
[----:B------:R-:W-:Y:S02]  /*38c0*/  PRMT R41, R46, 0x5410, R45 ;  /* 0x000054102e297816 */ /* 0x000fe4000000002d */
[----:B------:R-:W-:-:S02]  /*38d0*/  @!P0 PRMT R13, R42, 0x7632, R13 ;  /* 0x000076322a0d8816 */ /* 0x000fc4000000000d */
[----:B------:R-:W-:Y:S02]  /*38e0*/  @!P0 PRMT R12, R43, 0x7632, R12 ;  /* 0x000076322b0c8816 */ /* 0x000fe4000000000c */
[----:B------:R-:W-:Y:S01]  /*38f0*/  @!P0 PRMT R47, R42, 0x7610, R47 ;  /* 0x000076102a2f8816 */ /* 0x000fe2000000002f */
[----:B------:R1:W-:Y:S01]  /*3900*/  STS.64 [R79+0x4e40], R40 ;  /* 0x004e40284f007388 */ /* 0x0003e20000000a00 */
[----:B------:R-:W-:Y:S02]  /*3910*/  PRMT R42, RZ, 0x5410, RZ ;  /* 0x00005410ff2a7816 */ /* 0x000fe400000000ff */
[----:B------:R-:W-:Y:S02]  /*3920*/  PRMT R44, RZ, 0x7610, R44 ;  /* 0x00007610ff2c7816 */ /* 0x000fe4000000002c */
[----:B------:R-:W-:Y:S02]  /*3930*/  PRMT R43, RZ, 0x7610, R43 ;  /* 0x00007610ff2b7816 */ /* 0x000fe4000000002b */
[----:B---3--:R-:W-:-:S02]  /*3940*/  @!P0 PRMT R42, R42, 0x5410, R39 ;  /* 0x000054102a2a8816 */ /* 0x008fc40000000027 */
[----:B-1----:R-:W-:Y:S02]  /*3950*/  PRMT R40, R47, 0x5410, R13 ;  /* 0x000054102f287816 */ /* 0x002fe4000000000d */
[----:B------:R-:W-:Y:S02]  /*3960*/  PRMT R41, R12, 0x5432, R12 ;  /* 0x000054320c297816 */ /* 0x000fe4000000000c */
[----:B------:R-:W3:Y:S01]  /*3970*/  @!P0 LDG.E.64.CONSTANT R12, desc[UR4][R92.64+0x5000] ;  /* 0x005000045c0c8981 */ /* 0x000ee2000c1e9b00 */
[C---:B------:R-:W-:Y:S02]  /*3980*/  @!P0 PRMT R44, R38.reuse, 0x7610, R44 ;  /* 0x00007610262c8816 */ /* 0x040fe4000000002c */
[----:B------:R-:W-:Y:S02]  /*3990*/  @!P0 PRMT R43, R38, 0x7632, R43 ;  /* 0x00007632262b8816 */ /* 0x000fe4000000002b */
[----:B------:R-:W-:Y:S02]  /*39a0*/  @!P0 PRMT R42, R39, 0x7632, R42 ;  /* 0x00007632272a8816 */ /* 0x000fe4000000002a */
[----:B------:R-:W3:Y:S04]  /*39b0*/  @!P0 LDG.E.64.CONSTANT R38, desc[UR4][R92.64+0x5400] ;  /* 0x005400045c268981 */ /* 0x000ee8000c1e9b00 */
[----:B------:R1:W-:Y:S01]  /*39c0*/  STS.64 [R79+0x5280], R40 ;  /* 0x005280284f007388 */ /* 0x0003e20000000a00 */
[----:B------:R-:W-:-:S02]  /*39d0*/  PRMT R60, RZ, 0x5410, RZ ;  /* 0x00005410ff3c7816 */ /* 0x000fc400000000ff */
[----:B-1----:R-:W-:Y:S02]  /*39e0*/  PRMT R41, R42, 0x5432, R42 ;  /* 0x000054322a297816 */ /* 0x002fe4000000002a */
[----:B------:R-:W-:Y:S02]  /*39f0*/  PRMT R42, RZ, 0x5410, RZ ;  /* 0x00005410ff2a7816 */ /* 0x000fe400000000ff */
[--C-:B------:R-:W-:Y:S02]  /*3a00*/  PRMT R40, R44, 0x5410, R43.reuse ;  /* 0x000054102c287816 */ /* 0x100fe4000000002b */
[----:B------:R-:W-:Y:S02]  /*3a10*/  PRMT R44, RZ, 0x7610, R44 ;  /* 0x00007610ff2c7816 */ /* 0x000fe4000000002c */
[----:B------:R-:W-:Y:S02]  /*3a20*/  PRMT R43, RZ, 0x7610, R43 ;  /* 0x00007610ff2b7816 */ /* 0x000fe4000000002b */
[----:B-----5:R-:W-:-:S02]  /*3a30*/  @!P0 PRMT R42, R42, 0x5410, R37 ;  /* 0x000054102a2a8816 */ /* 0x020fc40000000025 */
[C---:B------:R-:W-:Y:S02]  /*3a40*/  @!P0 PRMT R44, R36.reuse, 0x7610, R44 ;  /* 0x00007610242c8816 */ /* 0x040fe4000000002c */
[----:B------:R-:W-:Y:S02]  /*3a50*/  @!P0 PRMT R43, R36, 0x7632, R43 ;  /* 0x00007632242b8816 */ /* 0x000fe4000000002b */
[----:B------:R-:W-:Y:S02]  /*3a60*/  @!P0 PRMT R42, R37, 0x7632, R42 ;  /* 0x00007632252a8816 */ /* 0x000fe4000000002a */
[----:B------:R-:W5:Y:S01]  /*3a70*/  @!P0 LDG.E.64.CONSTANT R36, desc[UR4][R92.64+0x5c00] ;  /* 0x005c00045c248981 */ /* 0x000f62000c1e9b00 */
[----:B------:R-:W-:Y:S02]  /*3a80*/  @!P0 PRMT R60, R26, 0x7610, R60 ;  /* 0x000076101a3c8816 */ /* 0x000fe4000000003c */
[----:B------:R-:W-:Y:S01]  /*3a90*/  PRMT R61, R61, 0x5410, RZ ;  /* 0x000054103d3d7816 */ /* 0x000fe200000000ff */
[----:B------:R1:W-:Y:S01]  /*3aa0*/  STS.64 [R79+0x56c0], R40 ;  /* 0x0056c0284f007388 */ /* 0x0003e20000000a00 */
[----:B------:R-:W-:-:S02]  /*3ab0*/  @!P0 PRMT R60, R60, 0x7610, R26 ;  /* 0x000076103c3c8816 */ /* 0x000fc4000000001a */
[----:B------:R-:W-:Y:S02]  /*3ac0*/  PRMT R26, RZ, 0x5410, RZ ;  /* 0x00005410ff1a7816 */ /* 0x000fe400000000ff */
[--C-:B------:R-:W-:Y:S02]  /*3ad0*/  @!P0 PRMT R61, R61, 0x5410, R27.reuse ;  /* 0x000054103d3d8816 */ /* 0x100fe4000000001b */
[----:B------:R-:W-:Y:S02]  /*3ae0*/  @!P0 PRMT R26, R26, 0x7610, R27 ;  /* 0x000076101a1a8816 */ /* 0x000fe4000000001b */
[----:B-1----:R-:W-:Y:S02]  /*3af0*/  PRMT R40, R44, 0x5410, R43 ;  /* 0x000054102c287816 */ /* 0x002fe4000000002b */
[----:B------:R-:W-:Y:S01]  /*3b00*/  PRMT R41, R42, 0x5432, R42 ;  /* 0x000054322a297816 */ /* 0x000fe2000000002a */
[----:B------:R-:W5:Y:S01]  /*3b10*/  LDG.E.128.CONSTANT R44, desc[UR4][R90.64+0x44000] ;  /* 0x044000045a2c7981 */ /* 0x000f62000c1e9d00 */
[----:B------:R-:W-:-:S03]  /*3b20*/  PRMT R27, RZ, 0x5410, RZ ;  /* 0x00005410ff1b7816 */ /* 0x000fc600000000ff */
[----:B------:R1:W-:Y:S01]  /*3b30*/  STS.64 [R79+0x5b00], R40 ;  /* 0x005b00284f007388 */ /* 0x0003e20000000a00 */
[----:B------:R-:W-:Y:S02]  /*3b40*/  PRMT R62, R62, 0x5410, RZ ;  /* 0x000054103e3e7816 */ /* 0x000fe400000000ff */
[----:B------:R-:W-:Y:S02]  /*3b50*/  @!P0 PRMT R27, R9, 0x7610, R27 ;  /* 0x00007610091b8816 */ /* 0x000fe4000000001b */
[----:B------:R-:W-:Y:S01]  /*3b60*/  @!P0 PRMT R26, R8, 0x7632, R26 ;  /* 0x00007632081a8816 */ /* 0x000fe2000000001a */
[----:B-1----:R-:W5:Y:S01]  /*3b70*/  LDG.E.128.CONSTANT R40, desc[UR4][R90.64+0x40000] ;  /* 0x040000045a287981 */ /* 0x002f62000c1e9d00 */
[----:B------:R-:W-:Y:S01]  /*3b80*/  @!P0 PRMT R62, R62, 0x5410, R8 ;  /* 0x000054103e3e8816 */ /* 0x000fe20000000008 */
[----:B------:R-:W-:Y:S01]  /*3b90*/  IMAD.MOV.U32 R8, RZ, RZ, R60 ;  /* 0x000000ffff087224 */ /* 0x000fe200078e003c */
[----:B------:R-:W-:Y:S02]  /*3ba0*/  @!P0 PRMT R27, R27, 0x7610, R9 ;  /* 0x000076101b1b8816 */ /* 0x000fe40000000009 */
[----:B------:R-:W-:-:S05]  /*3bb0*/  PRMT R9, R61, 0x7632, R26 ;  /* 0x000076323d097816 */ /* 0x000fca000000001a */
[----:B------:R1:W-:Y:S02]  /*3bc0*/  STS.64 [R79+0x5f40], R8 ;  /* 0x005f40084f007388 */ /* 0x0003e40000000a00 */
[----:B-1----:R-:W-:Y:S01]  /*3bd0*/  PRMT R8, R62, 0x5432, R26 ;  /* 0x000054323e087816 */ /* 0x002fe2000000001a */
[----:B------:R-:W-:-:S05]  /*3be0*/  IMAD.MOV.U32 R9, RZ, RZ, R27 ;  /* 0x000000ffff097224 */ /* 0x000fca00078e001b */
[----:B------:R1:W-:Y:S02]  /*3bf0*/  STS.64 [R79+0x6380], R8 ;  /* 0x006380084f007388 */ /* 0x0003e40000000a00 */
[----:B-1----:R-:W-:Y:S02]  /*3c00*/  IMAD.MOV.U32 R8, RZ, RZ, R22 ;  /* 0x000000ffff087224 */ /* 0x002fe400078e0016 */
[----:B------:R-:W-:-:S05]  /*3c10*/  IMAD.MOV.U32 R9, RZ, RZ, R23 ;  /* 0x000000ffff097224 */ /* 0x000fca00078e0017 */
[----:B------:R1:W-:Y:S01]  /*3c20*/  STS.64 [R79+0x2c40], R8 ;  /* 0x002c40084f007388 */ /* 0x0003e20000000a00 */
[----:B------:R-:W-:Y:S01]  /*3c30*/  PRMT R26, RZ, 0x5410, RZ ;  /* 0x00005410ff1a7816 */ /* 0x000fe200000000ff */
[----:B-1----:R-:W-:Y:S02]  /*3c40*/  IMAD.MOV.U32 R8, RZ, RZ, R16 ;  /* 0x000000ffff087224 */ /* 0x002fe400078e0010 */
[----:B------:R-:W-:-:S05]  /*3c50*/  IMAD.MOV.U32 R9, RZ, RZ, R17 ;  /* 0x000000ffff097224 */ /* 0x000fca00078e0011 */
[----:B------:R1:W-:Y:S01]  /*3c60*/  STS.64 [R79+0x3080], R8 ;  /* 0x003080084f007388 */ /* 0x0003e20000000a00 */
[----:B------:R-:W-:Y:S02]  /*3c70*/  PRMT R60, RZ, 0x7610, R60 ;  /* 0x00007610ff3c7816 */ /* 0x000fe4000000003c */
[----:B------:R-:W-:Y:S02]  /*3c80*/  PRMT R27, RZ, 0x7610, R27 ;  /* 0x00007610ff1b7816 */ /* 0x000fe4000000001b */
[----:B------:R-:W-:Y:S01]  /*3c90*/  @!P0 PRMT R26, R26, 0x5410, R5 ;  /* 0x000054101a1a8816 */ /* 0x000fe20000000005 */
[----:B-1----:R-:W-:Y:S02]  /*3ca0*/  IMAD.MOV.U32 R8, RZ, RZ, R24 ;  /* 0x000000ffff087224 */ /* 0x002fe400078e0018 */
[----:B------:R-:W-:-:S05]  /*3cb0*/  IMAD.MOV.U32 R9, RZ, RZ, R25 ;  /* 0x000000ffff097224 */ /* 0x000fca00078e0019 */
[----:B------:R1:W-:Y:S01]  /*3cc0*/  STS.64 [R79+0x34c0], R8 ;  /* 0x0034c0084f007388 */ /* 0x0003e20000000a00 */
[C---:B------:R-:W-:Y:S02]  /*3cd0*/  @!P0 PRMT R60, R4.reuse, 0x7610, R60 ;  /* 0x00007610043c8816 */ /* 0x040fe4000000003c */
[----:B------:R-:W-:Y:S01]  /*3ce0*/  @!P0 PRMT R27, R4, 0x7632, R27 ;  /* 0x00007632041b8816 */ /* 0x000fe2000000001b */
[----:B------:R-:W-:Y:S01]  /*3cf0*/  IMAD.MOV.U32 R4, RZ, RZ, R56 ;  /* 0x000000ffff047224 */ /* 0x000fe200078e0038 */
[----:B------:R-:W-:Y:S01]  /*3d00*/  @!P0 PRMT R26, R5, 0x7632, R26 ;  /* 0x00007632051a8816 */ /* 0x000fe2000000001a */
[----:B------:R-:W-:Y:S02]  /*3d10*/  IMAD.MOV.U32 R5, RZ, RZ, R57 ;  /* 0x000000ffff057224 */ /* 0x000fe400078e0039 */
[----:B-1----:R-:W-:Y:S02]  /*3d20*/  IMAD.MOV.U32 R8, RZ, RZ, R14 ;  /* 0x000000ffff087224 */ /* 0x002fe400078e000e */
[----:B------:R-:W-:-:S05]  /*3d30*/  IMAD.MOV.U32 R9, RZ, RZ, R15 ;  /* 0x000000ffff097224 */ /* 0x000fca00078e000f */
[----:B------:R1:W-:Y:S04]  /*3d40*/  STS.64 [R79+0x3900], R8 ;  /* 0x003900084f007388 */ /* 0x0003e80000000a00 */
[----:B------:R0:W-:Y:S01]  /*3d50*/  STS.64 [R79+0x45c0], R4 ;  /* 0x0045c0044f007388 */ /* 0x0001e20000000a00 */
[----:B-1----:R-:W-:Y:S02]  /*3d60*/  IMAD.MOV.U32 R8, RZ, RZ, R18 ;  /* 0x000000ffff087224 */ /* 0x002fe400078e0012 */
[----:B------:R-:W-:Y:S01]  /*3d70*/  IMAD.MOV.U32 R9, RZ, RZ, R19 ;  /* 0x000000ffff097224 */ /* 0x000fe200078e0013 */
[----:B0-----:R-:W-:Y:S02]  /*3d80*/  PRMT R4, R60, 0x5410, R27 ;  /* 0x000054103c047816 */ /* 0x001fe4000000001b */
[----:B------:R-:W-:-:S02]  /*3d90*/  PRMT R5, R26, 0x5432, R26 ;  /* 0x000054321a057816 */ /* 0x000fc4000000001a */
[----:B------:R0:W-:Y:S04]  /*3da0*/  STS.64 [R79+0x3d40], R8 ;  /* 0x003d40084f007388 */ /* 0x0001e80000000a00 */
[----:B------:R-:W-:Y:S01]  /*3db0*/  STS.64 [R79+0x67c0], R4 ;  /* 0x0067c0044f007388 */ /* 0x000fe20000000a00 */
[----:B0-----:R-:W-:Y:S02]  /*3dc0*/  IMAD.MOV.U32 R8, RZ, RZ, R20 ;  /* 0x000000ffff087224 */ /* 0x001fe400078e0014 */
[----:B------:R-:W-:-:S05]  /*3dd0*/  IMAD.MOV.U32 R9, RZ, RZ, R21 ;  /* 0x000000ffff097224 */ /* 0x000fca00078e0015 */
[----:B------:R-:W-:Y:S04]  /*3de0*/  STS.64 [R79+0x4180], R8 ;  /* 0x004180084f007388 */ /* 0x000fe80000000a00 */
[----:B------:R-:W-:Y:S04]  /*3df0*/  STS.128 [R78], R52 ;  /* 0x000000344e007388 */ /* 0x000fe80000000c00 */
[----:B------:R-:W-:Y:S01]  /*3e00*/  STS.128 [R78+0x1400], R48 ;  /* 0x001400304e007388 */ /* 0x000fe20000000c00 */
[----:B------:R-:W-:Y:S01]  /*3e10*/  BAR.SYNC.DEFER_BLOCKING 0x0 ;  /* 0x0000000000007b1d */ /* 0x000fe20000010000 */
[C---:B------:R-:W-:Y:S05]  /*3e20*/  HMMA.16816.F16 R68, R32.reuse, R28, R68 ;  /* 0x0000001c2044723c */ /* 0x040fea0000000844 */
[----:B------:R-:W-:Y:S04]  /*3e30*/  LDSM.16.M88.4 R60, [R75] ;  /* 0x000000004b3c783b */ /* 0x000fe80000000200 */
[----:B------:R-:W0:Y:S01]  /*3e40*/  LDSM.16.MT88.4 R64, [R74] ;  /* 0x000000004a40783b */ /* 0x000e220000004200 */
[----:B------:R-:W-:Y:S03]  /*3e50*/  HMMA.16816.F16 R70, R32, R30, R70 ;  /* 0x0000001e2046723c */ /* 0x000fe60000000846 */
[----:B------:R-:W-:Y:S04]  /*3e60*/  LDSM.16.M88.4 R28, [R73] ;  /* 0x00000000491c783b */ /* 0x000fe80000000200 */
[----:B------:R-:W1:Y:S04]  /*3e70*/  LDSM.16.MT88.4 R32, [R72] ;  /* 0x000000004820783b */ /* 0x000e680000004200 */
[----:B------:R-:W-:Y:S04]  /*3e80*/  LDSM.16.M88.4 R52, [R89] ;  /* 0x000000005934783b */ /* 0x000fe80000000200 */
[----:B------:R-:W4:Y:S01]  /*3e90*/  LDSM.16.MT88.4 R48, [R88] ;  /* 0x000000005830783b */ /* 0x000f220000004200 */
[----:B------:R-:W-:-:S02]  /*3ea0*/  IMAD.U32 R81, R86, 0x2, R81 ;  /* 0x0000000256517824 */ /* 0x000fc400078e0051 */
[----:B------:R-:W-:Y:S01]  /*3eb0*/  IMAD.U32 R102, R87, 0x2, R102 ;  /* 0x0000000257667824 */ /* 0x000fe200078e0066 */
[C---:B0-----:R-:W-:Y:S08]  /*3ec0*/  HMMA.16816.F16 R64, R60.reuse, R64, R68 ;  /* 0x000000403c40723c */ /* 0x041ff00000000844 */
[----:B------:R-:W-:-:S12]  /*3ed0*/  HMMA.16816.F16 R66, R60, R66, R70 ;  /* 0x000000423c42723c */ /* 0x000fd80000000846 */
[C---:B-1----:R-:W-:Y:S08]  /*3ee0*/  HMMA.16816.F16 R64, R28.reuse, R32, R64 ;  /* 0x000000201c40723c */ /* 0x042ff00000000840 */
[----:B------:R-:W-:Y:S01]  /*3ef0*/  HMMA.16816.F16 R66, R28, R34, R66 ;  /* 0x000000221c42723c */ /* 0x000fe20000000842 */
[----:B------:R-:W-:Y:S04]  /*3f00*/  LDSM.16.M88.4 R28, [R81] ;  /* 0x00000000511c783b */ /* 0x000fe80000000200 */
[----:B------:R-:W0:Y:S01]  /*3f10*/  LDSM.16.MT88.4 R32, [R102] ;  /* 0x000000006620783b */ /* 0x000e220000004200 */
[----:B------:R-:W-:-:S02]  /*3f20*/  IMAD.U32 R95, R86, 0x2, R95 ;  /* 0x00000002565f7824 */ /* 0x000fc400078e005f */
[----:B------:R-:W-:-:S04]  /*3f30*/  IMAD.U32 R96, R87, 0x2, R96 ;  /* 0x0000000257607824 */ /* 0x000fc800078e0060 */
[C---:B----4-:R-:W-:Y:S08]  /*3f40*/  HMMA.16816.F16 R64, R52.reuse, R48, R64 ;  /* 0x000000303440723c */ /* 0x050ff00000000840 */
[----:B------:R-:W-:Y:S01]  /*3f50*/  HMMA.16816.F16 R66, R52, R50, R66 ;  /* 0x000000323442723c */ /* 0x000fe20000000842 */
[----:B------:R-:W-:Y:S04]  /*3f60*/  LDSM.16.M88.4 R48, [R95] ;  /* 0x000000005f30783b */ /* 0x000fe80000000200 */
[----:B------:R-:W1:Y:S01]  /*3f70*/  LDSM.16.MT88.4 R52, [R96] ;  /* 0x000000006034783b */ /* 0x000e620000004200 */
[----:B------:R-:W-:-:S02]  /*3f80*/  IMAD.U32 R85, R87, 0x2, R85 ;  /* 0x0000000257557824 */ /* 0x000fc400078e0055 */
[----:B------:R-:W-:-:S04]  /*3f90*/  IMAD.U32 R98, R87, 0x2, R98 ;  /* 0x0000000257627824 */ /* 0x000fc800078e0062 */
[C---:B0-----:R-:W-:Y:S08]  /*3fa0*/  HMMA.16816.F16 R4, R28.reuse, R32, R64 ;  /* 0x000000201c04723c */ /* 0x041ff00000000840 */
[----:B------:R-:W-:Y:S01]  /*3fb0*/  HMMA.16816.F16 R66, R28, R34, R66 ;  /* 0x000000221c42723c */ /* 0x000fe20000000842 */
[C---:B------:R-:W-:Y:S01]  /*3fc0*/  IMAD.U32 R94, R86.reuse, 0x2, R94 ;  /* 0x00000002565e7824 */ /* 0x040fe200078e005e */
[----:B------:R-:W-:Y:S01]  /*3fd0*/  LDSM.16.MT88.4 R32, [R85] ;  /* 0x000000005520783b */ /* 0x000fe20000004200 */
[----:B------:R-:W-:-:S02]  /*3fe0*/  IMAD.U32 R82, R86, 0x2, R82 ;  /* 0x0000000256527824 */ /* 0x000fc400078e0052 */
[----:B------:R-:W-:Y:S01]  /*3ff0*/  IMAD.U32 R83, R86, 0x2, R83 ;  /* 0x0000000256537824 */ /* 0x000fe200078e0053 */
[----:B------:R-:W0:Y:S01]  /*4000*/  LDSM.16.M88.4 R28, [R94] ;  /* 0x000000005e1c783b */ /* 0x000e220000000200 */
[----:B------:R-:W-:-:S03]  /*4010*/  IMAD.U32 R87, R87, 0x2, R100 ;  /* 0x0000000257577824 */ /* 0x000fc600078e0064 */
[----:B------:R-:W-:Y:S02]  /*4020*/  LDSM.16.M88.4 R60, [R83] ;  /* 0x00000000533c783b */ /* 0x000fe40000000200 */
[C---:B-1----:R-:W-:Y:S08]  /*4030*/  HMMA.16816.F16 R4, R48.reuse, R52, R4 ;  /* 0x000000343004723c */ /* 0x042ff00000000804 */
[----:B------:R-:W-:Y:S01]  /*4040*/  HMMA.16816.F16 R8, R48, R54, R66 ;  /* 0x000000363008723c */ /* 0x000fe20000000842 */
[----:B------:R-:W-:Y:S04]  /*4050*/  LDSM.16.M88.4 R48, [R82] ;  /* 0x000000005230783b */ /* 0x000fe80000000200 */
[----:B------:R-:W1:Y:S04]  /*4060*/  LDSM.16.MT88.4 R52, [R98] ;  /* 0x000000006234783b */ /* 0x000e680000004200 */
[----:B------:R-:W4:Y:S01]  /*4070*/  LDSM.16.MT88.4 R64, [R87] ;  /* 0x000000005740783b */ /* 0x000f220000004200 */
[----:B------:R-:W-:Y:S06]  /*4080*/  BAR.SYNC.DEFER_BLOCKING 0x0 ;  /* 0x0000000000007b1d */ /* 0x000fec0000010000 */
[----:B------:R2:W-:Y:S04]  /*4090*/  STS.64 [R79+0x2c40], R16 ;  /* 0x002c40104f007388 */ /* 0x0005e80000000a00 */
[----:B------:R3:W-:Y:S01]  /*40a0*/  STS.64 [R79+0x34c0], R14 ;  /* 0x0034c00e4f007388 */ /* 0x0007e20000000a00 */
[----:B--2---:R-:W-:-:S02]  /*40b0*/  PRMT R16, RZ, 0x5410, RZ ;  /* 0x00005410ff107816 */ /* 0x004fc400000000ff */
[----:B------:R-:W-:Y:S02]  /*40c0*/  PRMT R17, RZ, 0x7610, R17 ;  /* 0x00007610ff117816 */ /* 0x000fe40000000011 */
[----:B---3--:R-:W-:Y:S02]  /*40d0*/  PRMT R14, R14, 0x5410, RZ ;  /* 0x000054100e0e7816 */ /* 0x008fe400000000ff */
[----:B------:R-:W-:Y:S02]  /*40e0*/  @!P0 PRMT R16, R16, 0x7610, R2 ;  /* 0x0000761010108816 */ /* 0x000fe40000000002 */
[----:B------:R-:W-:Y:S02]  /*40f0*/  @!P0 PRMT R17, R2, 0x7610, R17 ;  /* 0x0000761002118816 */ /* 0x000fe40000000011 */
[----:B------:R-:W-:Y:S02]  /*4100*/  @!P0 PRMT R16, R3, 0x7610, R16 ;  /* 0x0000761003108816 */ /* 0x000fe40000000010 */
[----:B------:R-:W-:-:S02]  /*4110*/  @!P0 PRMT R14, R14, 0x7610, R3 ;  /* 0x000076100e0e8816 */ /* 0x000fc40000000003 */
[----:B------:R-:W-:Y:S02]  /*4120*/  PRMT R2, RZ, 0x5410, RZ ;  /* 0x00005410ff027816 */ /* 0x000fe400000000ff */
[----:B------:R-:W-:Y:S02]  /*4130*/  PRMT R3, RZ, 0x5410, RZ ;  /* 0x00005410ff037816 */ /* 0x000fe400000000ff */
[----:B------:R-:W-:Y:S02]  /*4140*/  @!P0 PRMT R2, R6, 0x7610, R2 ;  /* 0x0000761006028816 */ /* 0x000fe40000000002 */
[----:B------:R-:W-:Y:S02]  /*4150*/  @!P0 PRMT R3, R7, 0x7610, R3 ;  /* 0x0000761007038816 */ /* 0x000fe40000000003 */
[----:B------:R-:W-:Y:S02]  /*4160*/  @!P0 PRMT R2, R2, 0x7610, R6 ;  /* 0x0000761002028816 */ /* 0x000fe40000000006 */
[----:B------:R-:W-:-:S02]  /*4170*/  @!P0 PRMT R3, R3, 0x7610, R7 ;  /* 0x0000761003038816 */ /* 0x000fc40000000007 */
[----:B------:R-:W-:Y:S02]  /*4180*/  PRMT R7, RZ, 0x5410, RZ ;  /* 0x00005410ff077816 */ /* 0x000fe400000000ff */
[----:B------:R-:W-:Y:S02]  /*4190*/  PRMT R6, RZ, 0x5410, RZ ;  /* 0x00005410ff067816 */ /* 0x000fe400000000ff */
[----:B------:R-:W-:Y:S02]  /*41a0*/  @!P0 PRMT R7, R10, 0x7610, R7 ;  /* 0x000076100a078816 */ /* 0x000fe40000000007 */
[----:B------:R-:W-:Y:S01]  /*41b0*/  @!P0 PRMT R6, R11, 0x7610, R6 ;  /* 0x000076100b068816 */ /* 0x000fe20000000006 */
[----:B0-----:R-:W-:Y:S01]  /*41c0*/  HMMA.16816.F16 R34, R28, R34, R8 ;  /* 0x000000221c22723c */ /* 0x001fe20000000808 */
[----:B------:R-:W-:Y:S02]  /*41d0*/  PRMT R8, R17, 0x7610, R16 ;  /* 0x0000761011087816 */ /* 0x000fe40000000010 */
[----:B------:R-:W-:-:S02]  /*41e0*/  PRMT R9, R16, 0x7610, R14 ;  /* 0x0000761010097816 */ /* 0x000fc4000000000e */
[----:B------:R-:W-:Y:S02]  /*41f0*/  @!P0 PRMT R7, R7, 0x7610, R10 ;  /* 0x0000761007078816 */ /* 0x000fe4000000000a */
[----:B------:R-:W-:Y:S01]  /*4200*/  @!P0 PRMT R6, R6, 0x7610, R11 ;  /* 0x0000761006068816 */ /* 0x000fe2000000000b */
[----:B------:R0:W-:Y:S04]  /*4210*/  STS.64 [R79+0x4a00], R8 ;  /* 0x004a00084f007388 */ /* 0x0001e80000000a00 */
[----:B------:R2:W-:Y:S01]  /*4220*/  STS.64 [R79+0x4e40], R2 ;  /* 0x004e40024f007388 */ /* 0x0005e20000000a00 */
[----:B0-----:R-:W-:Y:S01]  /*4230*/  IMAD.MOV.U32 R8, RZ, RZ, R7 ;  /* 0x000000ffff087224 */ /* 0x001fe200078e0007 */
[----:B------:R-:W-:Y:S01]  /*4240*/  PRMT R7, RZ, 0x5410, RZ ;  /* 0x00005410ff077816 */ /* 0x000fe200000000ff */
[----:B------:R-:W-:Y:S01]  /*4250*/  IMAD.MOV.U32 R9, RZ, RZ, R6 ;  /* 0x000000ffff097224 */ /* 0x000fe200078e0006 */
[----:B------:R-:W-:-:S02]  /*4260*/  PRMT R6, RZ, 0x5410, RZ ;  /* 0x00005410ff067816 */ /* 0x000fc400000000ff */
[----:B------:R-:W-:Y:S02]  /*4270*/  @!P0 PRMT R7, R12, 0x7610, R7 ;  /* 0x000076100c078816 */ /* 0x000fe40000000007 */
[----:B------:R-:W-:Y:S02]  /*4280*/  @!P0 PRMT R6, R13, 0x7610, R6 ;  /* 0x000076100d068816 */ /* 0x000fe40000000006 */
[----:B--2---:R-:W-:Y:S02]  /*4290*/  PRMT R3, RZ, 0x5410, RZ ;  /* 0x00005410ff037816 */ /* 0x004fe400000000ff */
[----:B------:R-:W-:Y:S02]  /*42a0*/  PRMT R2, RZ, 0x5410, RZ ;  /* 0x00005410ff027816 */ /* 0x000fe400000000ff */
[----:B------:R-:W-:Y:S02]  /*42b0*/  @!P0 PRMT R7, R7, 0x7610, R12 ;  /* 0x0000761007078816 */ /* 0x000fe4000000000c */
[----:B------:R-:W-:-:S02]  /*42c0*/  @!P0 PRMT R6, R6, 0x7610, R13 ;  /* 0x0000761006068816 */ /* 0x000fc4000000000d */
[----:B------:R-:W-:Y:S02]  /*42d0*/  @!P0 PRMT R3, R38, 0x7610, R3 ;  /* 0x0000761026038816 */ /* 0x000fe40000000003 */
[----:B------:R-:W-:Y:S01]  /*42e0*/  @!P0 PRMT R2, R39, 0x7610, R2 ;  /* 0x0000761027028816 */ /* 0x000fe20000000002 */
[----:B------:R0:W-:Y:S01]  /*42f0*/  STS.64 [R79+0x5280], R8 ;  /* 0x005280084f007388 */ /* 0x0001e20000000a00 */
[----:B------:R-:W-:Y:S02]  /*4300*/  @!P0 PRMT R3, R3, 0x7610, R38 ;  /* 0x0000761003038816 */ /* 0x000fe40000000026 */
[----:B------:R-:W-:Y:S01]  /*4310*/  @!P0 PRMT R2, R2, 0x7610, R39 ;  /* 0x0000761002028816 */ /* 0x000fe20000000027 */
[----:B0-----:R-:W-:Y:S02]  /*4320*/  IMAD.MOV.U32 R8, RZ, RZ, R7 ;  /* 0x000000ffff087224 */ /* 0x001fe400078e0007 */
[----:B------:R-:W-:Y:S01]  /*4330*/  IMAD.MOV.U32 R9, RZ, RZ, R6 ;  /* 0x000000ffff097224 */ /* 0x000fe200078e0006 */
[----:B------:R-:W-:-:S02]  /*4340*/  PRMT R6, RZ, 0x5410, RZ ;  /* 0x00005410ff067816 */ /* 0x000fc400000000ff */
[----:B------:R-:W-:Y:S02]  /*4350*/  PRMT R7, RZ, 0x5410, RZ ;  /* 0x00005410ff077816 */ /* 0x000fe400000000ff */
[----:B------:R0:W-:Y:S01]  /*4360*/  STS.64 [R79+0x56c0], R8 ;  /* 0x0056c0084f007388 */ /* 0x0001e20000000a00 */
[----:B------:R-:W-:Y:S02]  /*4370*/  @!P0 PRMT R6, R58, 0x7610, R6 ;  /* 0x000076103a068816 */ /* 0x000fe40000000006 */
[----:B-----5:R-:W-:Y:S01]  /*4380*/  @!P0 PRMT R7, R36, 0x7610, R7 ;  /* 0x0000761024078816 */ /* 0x020fe20000000007 */
[----:B0-----:R-:W-:Y:S01]  /*4390*/  IMAD.MOV.U32 R8, RZ, RZ, R3 ;  /* 0x000000ffff087224 */ /* 0x001fe200078e0003 */
[----:B------:R-:W-:Y:S01]  /*43a0*/  PRMT R3, RZ, 0x5410, RZ ;  /* 0x00005410ff037816 */ /* 0x000fe200000000ff */
[----:B------:R-:W-:Y:S01]  /*43b0*/  IMAD.MOV.U32 R9, RZ, RZ, R2 ;  /* 0x000000ffff097224 */ /* 0x000fe200078e0002 */
[----:B------:R-:W-:Y:S02]  /*43c0*/  PRMT R2, RZ, 0x5410, RZ ;  /* 0x00005410ff027816 */ /* 0x000fe400000000ff */
[----:B------:R-:W-:-:S02]  /*43d0*/  @!P0 PRMT R3, R59, 0x7610, R3 ;  /* 0x000076103b038816 */ /* 0x000fc40000000003 */
[----:B------:R-:W-:Y:S02]  /*43e0*/  @!P0 PRMT R2, R37, 0x7610, R2 ;  /* 0x0000761025028816 */ /* 0x000fe40000000002 */
[----:B------:R-:W-:Y:S02]  /*43f0*/  @!P0 PRMT R6, R6, 0x7610, R58 ;  /* 0x0000761006068816 */ /* 0x000fe4000000003a */
[----:B------:R-:W-:Y:S02]  /*4400*/  @!P0 PRMT R3, R3, 0x7610, R59 ;  /* 0x0000761003038816 */ /* 0x000fe4000000003b */
[----:B------:R-:W-:Y:S02]  /*4410*/  @!P0 PRMT R7, R7, 0x7610, R36 ;  /* 0x0000761007078816 */ /* 0x000fe40000000024 */
[----:B------:R-:W-:Y:S01]  /*4420*/  @!P0 PRMT R2, R2, 0x7610, R37 ;  /* 0x0000761002028816 */ /* 0x000fe20000000025 */
[----:B------:R0:W-:Y:S01]  /*4430*/  STS.64 [R79+0x3d40], R20 ;  /* 0x003d40144f007388 */ /* 0x0001e20000000a00 */
[----:B------:R-:W-:-:S02]  /*4440*/  IMAD.MOV.U32 R12, RZ, RZ, R6 ;  /* 0x000000ffff0c7224 */ /* 0x000fc400078e0006 */
[----:B------:R-:W-:Y:S01]  /*4450*/  IMAD.MOV.U32 R13, RZ, RZ, R3 ;  /* 0x000000ffff0d7224 */ /* 0x000fe200078e0003 */
[----:B------:R-:W-:Y:S01]  /*4460*/  STS.64 [R79+0x2800], R22 ;  /* 0x002800164f007388 */ /* 0x000fe20000000a00 */
[----:B0-----:R-:W-:Y:S02]  /*4470*/  IMAD.MOV.U32 R20, RZ, RZ, R7 ;  /* 0x000000ffff147224 */ /* 0x001fe400078e0007 */
[----:B------:R-:W-:Y:S01]  /*4480*/  IMAD.MOV.U32 R21, RZ, RZ, R2 ;  /* 0x000000ffff157224 */ /* 0x000fe200078e0002 */
[----:B------:R-:W-:Y:S04]  /*4490*/  STS.64 [R79+0x3080], R24 ;  /* 0x003080184f007388 */ /* 0x000fe80000000a00 */
[----:B------:R-:W-:Y:S04]  /*44a0*/  STS.64 [R79+0x3900], R18 ;  /* 0x003900124f007388 */ /* 0x000fe80000000a00 */
[----:B------:R-:W-:Y:S04]  /*44b0*/  STS.64 [R79+0x4180], R56 ;  /* 0x004180384f007388 */ /* 0x000fe80000000a00 */
[----:B------:R-:W-:Y:S04]  /*44c0*/  STS.64 [R79+0x5b00], R8 ;  /* 0x005b00084f007388 */ /* 0x000fe80000000a00 */
[----:B------:R-:W-:Y:S04]  /*44d0*/  STS.64 [R79+0x5f40], R12 ;  /* 0x005f400c4f007388 */ /* 0x000fe80000000a00 */
[----:B------:R-:W-:Y:S04]  /*44e0*/  STS.64 [R79+0x45c0], RZ ;  /* 0x0045c0ff4f007388 */ /* 0x000fe80000000a00 */
[----:B------:R-:W-:Y:S04]  /*44f0*/  STS.64 [R79+0x67c0], RZ ;  /* 0x0067c0ff4f007388 */ /* 0x000fe80000000a00 */
[----:B------:R-:W-:Y:S04]  /*4500*/  STS.64 [R79+0x6380], R20 ;  /* 0x006380144f007388 */ /* 0x000fe80000000a00 */
[----:B------:R-:W-:Y:S04]  /*4510*/  STS.128 [R78], R40 ;  /* 0x000000284e007388 */ /* 0x000fe80000000c00 */
[----:B------:R-:W-:Y:S01]  /*4520*/  STS.128 [R78+0x1400], R44 ;  /* 0x0014002c4e007388 */ /* 0x000fe20000000c00 */
[----:B------:R-:W-:Y:S01]  /*4530*/  HMMA.16816.F16 R4, R28, R32, R4 ;  /* 0x000000201c04723c */ /* 0x000fe20000000804 */
[----:B------:R-:W-:Y:S07]  /*4540*/  BAR.SYNC.DEFER_BLOCKING 0x0 ;  /* 0x0000000000007b1d */ /* 0x000fee0000010000 */
[----:B-1----:R-:W-:-:S12]  /*4550*/  HMMA.16816.F16 R34, R48, R54, R34 ;  /* 0x000000363022723c */ /* 0x002fd80000000822 */
[----:B------:R-:W-:Y:S01]  /*4560*/  HMMA.16816.F16 R52, R48, R52, R4 ;  /* 0x000000343034723c */ /* 0x000fe20000000804 */
[----:B------:R-:W-:Y:S04]  /*4570*/  LDSM.16.M88.4 R8, [R75] ;  /* 0x000000004b08783b */ /* 0x000fe80000000200 */
[----:B------:R-:W0:Y:S03]  /*4580*/  LDSM.16.MT88.4 R4, [R74] ;  /* 0x000000004a04783b */ /* 0x000e260000004200 */
[C---:B----4-:R-:W-:Y:S01]  /*4590*/  HMMA.16816.F16 R34, R60.reuse, R66, R34 ;  /* 0x000000423c22723c */ /* 0x050fe20000000822 */
[----:B------:R-:W-:Y:S04]  /*45a0*/  LDSM.16.M88.4 R12, [R73] ;  /* 0x00000000490c783b */ /* 0x000fe80000000200 */
[----:B------:R-:W1:Y:S07]  /*45b0*/  LDSM.16.MT88.4 R16, [R72] ;  /* 0x000000004810783b */ /* 0x000e6e0000004200 */
[----:B------:R-:W-:Y:S01]  /*45c0*/  HMMA.16816.F16 R52, R60, R64, R52 ;  /* 0x000000403c34723c */ /* 0x000fe20000000834 */
[----:B------:R-:W-:Y:S04]  /*45d0*/  LDSM.16.M88.4 R20, [R89] ;  /* 0x000000005914783b */ /* 0x000fe80000000200 */
[----:B------:R-:W2:Y:S04]  /*45e0*/  LDSM.16.MT88.4 R24, [R88] ;  /* 0x000000005818783b */ /* 0x000ea80000004200 */
[----:B------:R-:W-:Y:S04]  /*45f0*/  LDSM.16.MT88.4 R100, [R102] ;  /* 0x000000006664783b */ /* 0x000fe80000004200 */
[----:B------:R-:W-:Y:S07]  /*4600*/  LDSM.16.MT88.4 R28, [R87] ;  /* 0x00000000571c783b */ /* 0x000fee0000004200 */
[C---:B0-----:R-:W-:Y:S08]  /*4610*/  HMMA.16816.F16 R4, R8.reuse, R4, R52 ;  /* 0x000000040804723c */ /* 0x041ff00000000834 */
[----:B------:R-:W-:Y:S01]  /*4620*/  HMMA.16816.F16 R34, R8, R6, R34 ;  /* 0x000000060822723c */ /* 0x000fe20000000822 */
[----:B------:R-:W-:Y:S11]  /*4630*/  LDSM.16.M88.4 R8, [R95] ;  /* 0x000000005f08783b */ /* 0x000ff60000000200 */
[C---:B-1----:R-:W-:Y:S01]  /*4640*/  HMMA.16816.F16 R16, R12.reuse, R16, R4 ;  /* 0x000000100c10723c */ /* 0x042fe20000000804 */
[----:B------:R-:W0:Y:S07]  /*4650*/  LDSM.16.M88.4 R4, [R81] ;  /* 0x000000005104783b */ /* 0x000e2e0000000200 */
[----:B------:R-:W-:Y:S01]  /*4660*/  HMMA.16816.F16 R18, R12, R18, R34 ;  /* 0x000000120c12723c */ /* 0x000fe20000000822 */
[----:B------:R-:W1:Y:S11]  /*4670*/  LDSM.16.MT88.4 R12, [R96] ;  /* 0x00000000600c783b */ /* 0x000e760000004200 */
[C---:B--2---:R-:W-:Y:S08]  /*4680*/  HMMA.16816.F16 R16, R20.reuse, R24, R16 ;  /* 0x000000181410723c */ /* 0x044ff00000000810 */
[----:B------:R-:W-:Y:S01]  /*4690*/  HMMA.16816.F16 R26, R20, R26, R18 ;  /* 0x0000001a141a723c */ /* 0x000fe20000000812 */
[----:B------:R-:W-:Y:S11]  /*46a0*/  LDSM.16.MT88.4 R20, [R85] ;  /* 0x000000005514783b */ /* 0x000ff60000004200 */
[C---:B0-----:R-:W-:Y:S01]  /*46b0*/  HMMA.16816.F16 R100, R4.reuse, R100, R16 ;  /* 0x000000640464723c */ /* 0x041fe20000000810 */
[----:B------:R-:W0:Y:S07]  /*46c0*/  LDSM.16.M88.4 R16, [R94] ;  /* 0x000000005e10783b */ /* 0x000e2e0000000200 */
[----:B------:R-:W-:Y:S01]  /*46d0*/  HMMA.16816.F16 R2, R4, R102, R26 ;  /* 0x000000660402723c */ /* 0x000fe2000000081a */
[----:B------:R-:W-:Y:S04]  /*46e0*/  LDSM.16.M88.4 R4, [R82] ;  /* 0x000000005204783b */ /* 0x000fe80000000200 */
[----:B------:R-:W2:Y:S07]  /*46f0*/  LDSM.16.MT88.4 R24, [R98] ;  /* 0x000000006218783b */ /* 0x000eae0000004200 */
[C---:B-1----:R-:W-:Y:S08]  /*4700*/  HMMA.16816.F16 R12, R8.reuse, R12, R100 ;  /* 0x0000000c080c723c */ /* 0x042ff00000000864 */
[----:B------:R-:W-:Y:S01]  /*4710*/  HMMA.16816.F16 R2, R8, R14, R2 ;  /* 0x0000000e0802723c */ /* 0x000fe20000000802 */
[----:B------:R-:W1:Y:S11]  /*4720*/  LDSM.16.M88.4 R8, [R83] ;  /* 0x000000005308783b */ /* 0x000e760000000200 */
[C---:B0-----:R-:W-:Y:S08]  /*4730*/  HMMA.16816.F16 R12, R16.reuse, R20, R12 ;  /* 0x00000014100c723c */ /* 0x041ff0000000080c */
[----:B------:R-:W-:Y:S01]  /*4740*/  HMMA.16816.F16 R2, R16, R22, R2 ;  /* 0x000000161002723c */ /* 0x000fe20000000802 */
[----:B------:R-:W0:Y:S11]  /*4750*/  S2R R14, SR_LANEID ;  /* 0x00000000000e7919 */ /* 0x000e360000000000 */
[C---:B--2---:R-:W-:Y:S08]  /*4760*/  HMMA.16816.F16 R12, R4.reuse, R24, R12 ;  /* 0x00000018040c723c */ /* 0x044ff0000000080c */
[----:B------:R-:W-:Y:S01]  /*4770*/  HMMA.16816.F16 R2, R4, R26, R2 ;  /* 0x0000001a0402723c */ /* 0x000fe20000000802 */
[----:B------:R-:W2:Y:S01]  /*4780*/  S2R R16, SR_TID.X ;  /* 0x0000000000107919 */ /* 0x000ea20000002100 */
[----:B------:R-:W-:-:S10]  /*4790*/  IMAD R84, R77, -0xf00, R84 ;  /* 0xfffff1004d547824 */ /* 0x000fd400078e0254 */
[C---:B-1----:R-:W-:Y:S08]  /*47a0*/  HMMA.16816.F16 R12, R8.reuse, R28, R12 ;  /* 0x0000001c080c723c */ /* 0x042ff0000000080c */
[----:B------:R-:W-:Y:S01]  /*47b0*/  HMMA.16816.F16 R30, R8, R30, R2 ;  /* 0x0000001e081e723c */ /* 0x000fe20000000802 */
[----:B0-----:R-:W-:Y:S02]  /*47c0*/  SHF.R.U32.HI R2, RZ, 0x2, R14 ;  /* 0x00000002ff027819 */ /* 0x001fe4000001160e */
[----:B------:R-:W-:-:S05]  /*47d0*/  LOP3.LUT R3, R14, 0x3, RZ, 0xc0, !PT ;  /* 0x000000030e037812 */ /* 0x000fca00078ec0ff */
[----:B------:R-:W-:-:S04]  /*47e0*/  IMAD R3, R2, 0x8, R3 ;  /* 0x0000000802037824 */ /* 0x000fc800078e0203 */
[----:B------:R-:W-:Y:S01]  /*47f0*/  IMAD.U32 R84, R3, 0x4, R84 ;  /* 0x0000000403547824 */ /* 0x000fe200078e0054 */
[----:B------:R-:W-:Y:S01]  /*4800*/  BAR.SYNC.DEFER_BLOCKING 0x0 ;  /* 0x0000000000007b1d */ /* 0x000fe20000010000 */
[----:B--2---:R-:W-:-:S04]  /*4810*/  IMAD.SHL.U32 R4, R16, 0x2, RZ ;  /* 0x0000000210047824 */ /* 0x004fc800078e00ff */
[----:B------:R-:W-:-:S03]  /*4820*/  IMAD R5, R77, 0x40, R4 ;  /* 0x000000404d057824 */ /* 0x000fc600078e0204 */
[----:B------:R-:W0:Y:S01]  /*4830*/  LDC.64 R2, c[0x0][0x380] ;  /* 0x0000e000ff027b82 */ /* 0x000e220000000a00 */
[----:B------:R-:W-:Y:S04]  /*4840*/  STS [R84], R12 ;  /* 0x0000000c54007388 */ /* 0x000fe80000000800 */
[----:B------:R-:W-:Y:S04]  /*4850*/  STS [R84+0x100], R13 ;  /* 0x0001000d54007388 */ /* 0x000fe80000000800 */
[----:B------:R-:W-:Y:S04]  /*4860*/  STS [R84+0x10], R30 ;  /* 0x0000101e54007388 */ /* 0x000fe80000000800 */
[----:B------:R-:W-:Y:S01]  /*4870*/  STS [R84+0x110], R31 ;  /* 0x0001101f54007388 */ /* 0x000fe20000000800 */
[----:B------:R-:W-:Y:S01]  /*4880*/  IMAD R80, R5, 0x2, R80 ;  /* 0x0000000205507824 */ /* 0x000fe200078e0250 */
[----:B------:R-:W-:Y:S01]  /*4890*/  BAR.SYNC.DEFER_BLOCKING 0x0 ;  /* 0x0000000000007b1d */ /* 0x000fe20000010000 */
[----:B------:R-:W-:-:S02]  /*48a0*/  IMAD.SHL.U32 R6, R76, 0x1000, RZ ;  /* 0x000010004c067824 */ /* 0x000fc400078e00ff */
[----:B------:R-:W-:Y:S02]  /*48b0*/  IMAD R5, R77, 0x10, R0 ;  /* 0x000000104d057824 */ /* 0x000fe400078e0200 */
[----:B------:R-:W-:Y:S01]  /*48c0*/  IMAD.SHL.U32 R76, R76, 0x10, RZ ;  /* 0x000000104c4c7824 */ /* 0x000fe200078e00ff */
[----:B------:R-:W-:Y:S01]  /*48d0*/  LOP3.LUT R6, R6, 0x7fffe000, RZ, 0xc0, !PT ;  /* 0x7fffe00006067812 */ /* 0x000fe200078ec0ff */
[----:B------:R-:W-:Y:S01]  /*48e0*/  IMAD.SHL.U32 R0, R16, 0x10, RZ ;  /* 0x0000001010007824 */ /* 0x000fe200078e00ff */
[----:B------:R-:W1:Y:S04]  /*48f0*/  LDS R7, [R80] ;  /* 0x0000000050077984 */ /* 0x000e680000000800 */
[----:B------:R-:W2:Y:S04]  /*4900*/  LDS R9, [R80+0x200] ;  /* 0x0002000050097984 */ /* 0x000ea80000000800 */
[----:B------:R-:W3:Y:S04]  /*4910*/  LDS R11, [R80+0x400] ;  /* 0x00040000500b7984 */ /* 0x000ee80000000800 */
[----:B------:R-:W4:Y:S01]  /*4920*/  LDS R15, [R80+0x600] ;  /* 0x00060000500f7984 */ /* 0x000f220000000800 */
[----:B------:R-:W-:Y:S01]  /*4930*/  IMAD.U32 R5, R5, 0x20, R6 ;  /* 0x0000002005057824 */ /* 0x000fe200078e0006 */
[----:B------:R-:W-:-:S02]  /*4940*/  LOP3.LUT R76, R76, 0x10, RZ, 0xc0, !PT ;  /* 0x000000104c4c7812 */ /* 0x000fc400078ec0ff */
[----:B------:R-:W-:Y:S02]  /*4950*/  LOP3.LUT R0, R0, 0x780, RZ, 0xc0, !PT ;  /* 0x0000078000007812 */ /* 0x000fe400078ec0ff */
[----:B------:R-:W-:Y:S02]  /*4960*/  LOP3.LUT R4, R4, 0xe, RZ, 0xc0, !PT ;  /* 0x0000000e04047812 */ /* 0x000fe400078ec0ff */
[----:B------:R-:W-:-:S05]  /*4970*/  IADD3 R5, PT, PT, R76, R5, R0 ;  /* 0x000000054c057210 */ /* 0x000fca0007ffe000 */
[----:B------:R-:W-:-:S04]  /*4980*/  IMAD.IADD R5, R4, 0x1, R5 ;  /* 0x0000000104057824 */ /* 0x000fc800078e0205 */
[----:B0-----:R-:W-:-:S05]  /*4990*/  IMAD.WIDE.U32 R2, R5, 0x2, R2 ;  /* 0x0000000205027825 */ /* 0x001fca00078e0002 */
[----:B-1----:R-:W-:Y:S04]  /*49a0*/  STG.E desc[UR4][R2.64], R7 ;  /* 0x0000000702007986 */ /* 0x002fe8000c101904 */
[----:B--2---:R-:W-:Y:S04]  /*49b0*/  STG.E desc[UR4][R2.64+0x1000], R9 ;  /* 0x0010000902007986 */ /* 0x004fe8000c101904 */
[----:B---3--:R-:W-:Y:S04]  /*49c0*/  STG.E desc[UR4][R2.64+0x2000], R11 ;  /* 0x0020000b02007986 */ /* 0x008fe8000c101904 */
[----:B----4-:R-:W-:Y:S01]  /*49d0*/  STG.E desc[UR4][R2.64+0x3000], R15 ;  /* 0x0030000f02007986 */ /* 0x010fe2000c101904 */
[----:B------:R-:W-:Y:S05]  /*49e0*/  EXIT ;  /* 0x000000000000794d */ /* 0x000fea0003800000 */
.L_x_0:
[----:B------:R-:W-:-:S00]  /*49f0*/  BRA `(.L_x_0) ;  /* 0xfffffffc00fc7947 */ /* 0x000fc0000383ffff */
[----:B------:R-:W-:-:S00]  /*4a00*/  NOP ;  /* 0x0000000000007918 */ /* 0x000fc00000000000 */
[----:B------:R-:W-:-:S00]  /*4a10*/  NOP ;  /* 0x0000000000007918 */ /* 0x000fc00000000000 */
[----:B------:R-:W-:-:S00]  /*4a20*/  NOP ;  /* 0x0000000000007918 */ /* 0x000fc00000000000 */
[----:B------:R-:W-:-:S00]  /*4a30*/  NOP ;  /* 0x0000000000007918 */ /* 0x000fc00000000000 */
[----:B------:R-:W-:-:S00]  /*4a40*/  NOP ;  /* 0x0000000000007918 */ /* 0x000fc00000000000 */
[----:B------:R-:W-:-:S00]  /*4a50*/  NOP ;  /* 0x0000000000007918 */ /* 0x000fc00000000000 */
[----:B------:R-:W-:-:S00]  /*4a60*/  NOP ;  /* 0x0000000000007918 */ /* 0x000fc00000000000 */
[----:B------:R-:W-:-:S00]  /*4a70*/  NOP ;  /* 0x0000000000007918 */ /* 0x000fc00000000000 */
.L_x_1:


//--------------------- .nv.shared.main_kernel    --------------------------
	.section	.nv.shared.main_kernel,"aw",@nobits
	.sectionflags	@""
	.align	16
	.zero		1024


//--------------------- .nv.shared.reserved.0     --------------------------
	.section	.nv.shared.reserved.0,"aw",@nobits
	.weak		__nv_reservedSMEM_offset_0_alias
	.size		__nv_reservedSMEM_offset_0_alias, 0, 64
	.other		__nv_reservedSMEM_offset_0_alias,@"STO_CUDA_RESERVED_SHARED STV_DEFAULT"
__nv_reservedSMEM_offset_0_alias:
	.zero		0
	.zero		64


//--------------------- .nv.constant0.main_kernel --------------------------
	.section	.nv.constant0.main_kernel,"a",@progbits
	.sectionflags	@""
	.align	4
.nv.constant0.main_kernel:
	.zero		920


//--------------------- SYMBOLS --------------------------

	.type		.nv.reservedSmem.offset0,@object
	.size		.nv.reservedSmem.offset0,0x4
	.type		.nv.reservedSmem.cap,@object
	.size		.nv.reservedSmem.cap,0x4
